def matmul_kernel(
    a_ptr,
    b_ptr,
    c_ptr,
    M,
    N,
    K,
    stride_am,
    stride_ak,
    stride_bk,
    stride_bn,
    stride_cm,
    stride_cn,
    BLOCK_M: tl.constexpr,
    BLOCK_N: tl.constexpr,
    BLOCK_K: tl.constexpr,
    GROUP_M: tl.constexpr,
):
    pid = tl.program_id(axis=0)
    num_pid_m = tl.cdiv(M, BLOCK_M)
    num_pid_n = tl.cdiv(N, BLOCK_N)
    num_pid_in_group = GROUP_M * num_pid_n
    group_id = pid // num_pid_in_group
    first_pid_m = group_id * GROUP_M
    group_size_m = min(num_pid_m - first_pid_m, GROUP_M)
    pid_m = first_pid_m + ((pid % num_pid_in_group) % group_size_m)
    pid_n = (pid % num_pid_in_group) // group_size_m

    offs_am = (pid_m * BLOCK_M + tl.arange(0, BLOCK_M)) % M
    offs_bn = (pid_n * BLOCK_N + tl.arange(0, BLOCK_N)) % N
    offs_k = tl.arange(0, BLOCK_K)
    a_ptrs = a_ptr + offs_am[:, None] * stride_am + offs_k[None, :] * stride_ak
    b_ptrs = b_ptr + offs_k[:, None] * stride_bk + offs_bn[None, :] * stride_bn

    acc = tl.zeros((BLOCK_M, BLOCK_N), dtype=tl.float32)
    for kk in range(0, tl.cdiv(K, BLOCK_K)):
        a = tl.load(a_ptrs, mask=offs_k[None, :] < K - kk * BLOCK_K, other=0.0)
        b = tl.load(b_ptrs, mask=offs_k[:, None] < K - kk * BLOCK_K, other=0.0)
        acc = tl.dot(a, b, acc)
        a_ptrs += BLOCK_K * stride_ak
        b_ptrs += BLOCK_K * stride_bk

    c = acc.to(c_ptr.dtype.element_ty)
    offs_cm = pid_m * BLOCK_M + tl.arange(0, BLOCK_M)
    offs_cn = pid_n * BLOCK_N + tl.arange(0, BLOCK_N)
    c_ptrs = c_ptr + offs_cm[:, None] * stride_cm + offs_cn[None, :] * stride_cn
    mask = (offs_cm[:, None] < M) & (offs_cn[None, :] < N)
    tl.store(c_ptrs, c, mask=mask)

# config = {"BLOCK_K": 64, "BLOCK_M": 64, "BLOCK_N": 16, "GROUP_M": 8, "arch": "sm_100", "dtype": "bf16", "num_ctas": 1, "num_stages": 2, "num_warps": 4}
# arch = sm_100


// ===== COMPILED SASS (sm_100a) =====

	.target	sm_100a

	.elftype	@"ET_EXEC"


//--------------------- .note.nv.tkinfo           --------------------------
	.section	.note.nv.tkinfo,"",@"SHT_NOTE"
	.sectionflags	@"SHF_NOTE_NV_TKINFO"
	.tkinfo
        /*0018*/ 	.word	0x00000081
        /*0030*/ 	.string	""
        /*0030*/ 	.string	"ptxas-blackwell"
        /*0030*/ 	.string	"Cuda compilation tools, release 12.9, V12.9.86"
        /*0030*/ 	.string	"Build cuda_12.9.r12.9/compiler.36037853_0"
        /*0030*/ 	.string	"-v  -suppress-debug-info  -lineinfo  -arch sm_100a "



//--------------------- .note.nv.cuver            --------------------------
	.section	.note.nv.cuver,"",@"SHT_NOTE"
	.sectionflags	@"SHF_NOTE_NV_CUVER"
        /*0018*/ 	.short	0x0001
        /*001a*/ 	.short	0x0064
        /*001c*/ 	.short	0x0001
        /*001e*/ 	.short	0x0000
        /*0020*/ 	.short	0x0001
        /*0022*/ 	.short	0x0000


//--------------------- .nv.info                  --------------------------
	.section	.nv.info,"",@"SHT_CUDA_INFO"
	.align	4


	//----- nvinfo : EIATTR_REGCOUNT
	.align		4
        /*0000*/ 	.byte	0x04, 0x2f
        /*0002*/ 	.short	(.L_4 - .L_3)
	.align		4
.L_3:
        /*0004*/ 	.word	index@(matmul_kernel)
        /*0008*/ 	.word	0x000000a8


	//----- nvinfo : EIATTR_FRAME_SIZE
	.align		4
.L_4:
        /*000c*/ 	.byte	0x04, 0x11
        /*000e*/ 	.short	(.L_6 - .L_5)
	.align		4
.L_5:
        /*0010*/ 	.word	index@($__internal_2_$__cuda_sm10x_tcgen05_guardrail_trap_unallocated_columns_being_dealloced)
        /*0014*/ 	.word	0x00000000


	//----- nvinfo : EIATTR_FRAME_SIZE
	.align		4
.L_6:
        /*0018*/ 	.byte	0x04, 0x11
        /*001a*/ 	.short	(.L_8 - .L_7)
	.align		4
.L_7:
        /*001c*/ 	.word	index@($__internal_1_$__cuda_sm10x_tcgen05_guardrail_trap_phase_invalid_during_alloc)
        /*0020*/ 	.word	0x00000000


	//----- nvinfo : EIATTR_FRAME_SIZE
	.align		4
.L_8:
        /*0024*/ 	.byte	0x04, 0x11
        /*0026*/ 	.short	(.L_10 - .L_9)
	.align		4
.L_9:
        /*0028*/ 	.word	index@($__internal_0_$__cuda_sm10x_tcgen05_guardrail_trap_col_being_dealloced_not_returned_by_alloc)
        /*002c*/ 	.word	0x00000000


	//----- nvinfo : EIATTR_FRAME_SIZE
	.align		4
.L_10:
        /*0030*/ 	.byte	0x04, 0x11
        /*0032*/ 	.short	(.L_12 - .L_11)
	.align		4
.L_11:
        /*0034*/ 	.word	index@(matmul_kernel)
        /*0038*/ 	.word	0x00000000


	//----- nvinfo : EIATTR_MIN_STACK_SIZE
	.align		4
.L_12:
        /*003c*/ 	.byte	0x04, 0x12
        /*003e*/ 	.short	(.L_14 - .L_13)
	.align		4
.L_13:
        /*0040*/ 	.word	index@(matmul_kernel)
        /*0044*/ 	.word	0x00000000
.L_14:


//--------------------- .nv.info.matmul_kernel    --------------------------
	.section	.nv.info.matmul_kernel,"",@"SHT_CUDA_INFO"
	.sectionflags	@""
	.align	4


	//----- nvinfo : EIATTR_CUDA_API_VERSION
	.align		4
        /*0000*/ 	.byte	0x04, 0x37
        /*0002*/ 	.short	(.L_16 - .L_15)
.L_15:
        /*0004*/ 	.word	0x00000081


	//----- nvinfo : EIATTR_KPARAM_INFO
	.align		4
.L_16:
        /*0008*/ 	.byte	0x04, 0x17
        /*000a*/ 	.short	(.L_18 - .L_17)
.L_17:
        /*000c*/ 	.word	0x00000000
        /*0010*/ 	.short	0x000d
        /*0012*/ 	.short	0x0048
        /*0014*/ 	.byte	0x00, 0xf4, 0x21, 0x00


	//----- nvinfo : EIATTR_KPARAM_INFO
	.align		4
.L_18:
        /*0018*/ 	.byte	0x04, 0x17
        /*001a*/ 	.short	(.L_20 - .L_19)
.L_19:
        /*001c*/ 	.word	0x00000000
        /*0020*/ 	.short	0x000c
        /*0022*/ 	.short	0x0040
        /*0024*/ 	.byte	0x00, 0xf4, 0x21, 0x00


	//----- nvinfo : EIATTR_KPARAM_INFO
	.align		4
.L_20:
        /*0028*/ 	.byte	0x04, 0x17
        /*002a*/ 	.short	(.L_22 - .L_21)
.L_21:
        /*002c*/ 	.word	0x00000000
        /*0030*/ 	.short	0x000b
        /*0032*/ 	.short	0x0038
        /*0034*/ 	.byte	0x00, 0xf0, 0x11, 0x00


	//----- nvinfo : EIATTR_KPARAM_INFO
	.align		4
.L_22:
        /*0038*/ 	.byte	0x04, 0x17
        /*003a*/ 	.short	(.L_24 - .L_23)
.L_23:
        /*003c*/ 	.word	0x00000000
        /*0040*/ 	.short	0x000a
        /*0042*/ 	.short	0x0034
        /*0044*/ 	.byte	0x00, 0xf0, 0x11, 0x00


	//----- nvinfo : EIATTR_KPARAM_INFO
	.align		4
.L_24:
        /*0048*/ 	.byte	0x04, 0x17
        /*004a*/ 	.short	(.L_26 - .L_25)
.L_25:
        /*004c*/ 	.word	0x00000000
        /*0050*/ 	.short	0x0009
        /*0052*/ 	.short	0x0030
        /*0054*/ 	.byte	0x00, 0xf0, 0x11, 0x00


	//----- nvinfo : EIATTR_KPARAM_INFO
	.align		4
.L_26:
        /*0058*/ 	.byte	0x04, 0x17
        /*005a*/ 	.short	(.L_28 - .L_27)
.L_27:
        /*005c*/ 	.word	0x00000000
        /*0060*/ 	.short	0x0008
        /*0062*/ 	.short	0x002c
        /*0064*/ 	.byte	0x00, 0xf0, 0x11, 0x00


	//----- nvinfo : EIATTR_KPARAM_INFO
	.align		4
.L_28:
        /*0068*/ 	.byte	0x04, 0x17
        /*006a*/ 	.short	(.L_30 - .L_29)
.L_29:
        /*006c*/ 	.word	0x00000000
        /*0070*/ 	.short	0x0007
        /*0072*/ 	.short	0x0028
        /*0074*/ 	.byte	0x00, 0xf0, 0x11, 0x00


	//----- nvinfo : EIATTR_KPARAM_INFO
	.align		4
.L_30:
        /*0078*/ 	.byte	0x04, 0x17
        /*007a*/ 	.short	(.L_32 - .L_31)
.L_31:
        /*007c*/ 	.word	0x00000000
        /*0080*/ 	.short	0x0006
        /*0082*/ 	.short	0x0024
        /*0084*/ 	.byte	0x00, 0xf0, 0x11, 0x00


	//----- nvinfo : EIATTR_KPARAM_INFO
	.align		4
.L_32:
        /*0088*/ 	.byte	0x04, 0x17
        /*008a*/ 	.short	(.L_34 - .L_33)
.L_33:
        /*008c*/ 	.word	0x00000000
        /*0090*/ 	.short	0x0005
        /*0092*/ 	.short	0x0020
        /*0094*/ 	.byte	0x00, 0xf0, 0x11, 0x00


	//----- nvinfo : EIATTR_KPARAM_INFO
	.align		4
.L_34:
        /*0098*/ 	.byte	0x04, 0x17
        /*009a*/ 	.short	(.L_36 - .L_35)
.L_35:
        /*009c*/ 	.word	0x00000000
        /*00a0*/ 	.short	0x0004
        /*00a2*/ 	.short	0x001c
        /*00a4*/ 	.byte	0x00, 0xf0, 0x11, 0x00


	//----- nvinfo : EIATTR_KPARAM_INFO
	.align		4
.L_36:
        /*00a8*/ 	.byte	0x04, 0x17
        /*00aa*/ 	.short	(.L_38 - .L_37)
.L_37:
        /*00ac*/ 	.word	0x00000000
        /*00b0*/ 	.short	0x0003
        /*00b2*/ 	.short	0x0018
        /*00b4*/ 	.byte	0x00, 0xf0, 0x11, 0x00


	//----- nvinfo : EIATTR_KPARAM_INFO
	.align		4
.L_38:
        /*00b8*/ 	.byte	0x04, 0x17
        /*00ba*/ 	.short	(.L_40 - .L_39)
.L_39:
        /*00bc*/ 	.word	0x00000000
        /*00c0*/ 	.short	0x0002
        /*00c2*/ 	.short	0x0010
        /*00c4*/ 	.byte	0x00, 0xf4, 0x21, 0x00


	//----- nvinfo : EIATTR_KPARAM_INFO
	.align		4
.L_40:
        /*00c8*/ 	.byte	0x04, 0x17
        /*00ca*/ 	.short	(.L_42 - .L_41)
.L_41:
        /*00cc*/ 	.word	0x00000000
        /*00d0*/ 	.short	0x0001
        /*00d2*/ 	.short	0x0008
        /*00d4*/ 	.byte	0x00, 0xf4, 0x21, 0x00


	//----- nvinfo : EIATTR_KPARAM_INFO
	.align		4
.L_42:
        /*00d8*/ 	.byte	0x04, 0x17
        /*00da*/ 	.short	(.L_44 - .L_43)
.L_43:
        /*00dc*/ 	.word	0x00000000
        /*00e0*/ 	.short	0x0000
        /*00e2*/ 	.short	0x0000
        /*00e4*/ 	.byte	0x00, 0xf4, 0x21, 0x00


	//----- nvinfo : EIATTR_AT_ENTRY_FRAGMENTS
	.align		4
.L_44:
        /*00e8*/ 	.byte	0x04, 0x4f
        /*00ea*/ 	.short	(.L_46 - .L_45)


	//   ....[0]....
.L_45:
        /*00ec*/ 	.word	0x00000004


	//----- nvinfo : EIATTR_RESERVED_SMEM_USED
	.align		4
.L_46:
        /*00f0*/ 	.byte	0x01, 0x41
	.zero		2


	//----- nvinfo : EIATTR_SPARSE_MMA_MASK
	.align		4
        /*00f4*/ 	.byte	0x03, 0x50
        /*00f6*/ 	.short	0x0000


	//----- nvinfo : EIATTR_TCGEN05_1CTA_USED
	.align		4
        /*00f8*/ 	.byte	0x01, 0x51
	.zero		2


	//----- nvinfo : EIATTR_MAXREG_COUNT
	.align		4
        /*00fc*/ 	.byte	0x03, 0x1b
        /*00fe*/ 	.short	0x00ff


	//----- nvinfo : EIATTR_NUM_BARRIERS
	.align		4
        /*0100*/ 	.byte	0x02, 0x4c
        /*0102*/ 	.byte	0x01
	.zero		1


	//----- nvinfo : EIATTR_INT_WARP_WIDE_INSTR_OFFSETS
	.align		4
        /*0104*/ 	.byte	0x04, 0x31
        /*0106*/ 	.short	(.L_48 - .L_47)


	//   ....[0]....
.L_47:
        /*0108*/ 	.word	0x00001340


	//   ....[1]....
        /*010c*/ 	.word	0x00001380


	//   ....[2]....
        /*0110*/ 	.word	0x00002580


	//   ....[3]....
        /*0114*/ 	.word	0x00004ad0


	//   ....[4]....
        /*0118*/ 	.word	0x00004b20


	//----- nvinfo : EIATTR_COOP_GROUP_MASK_REGIDS
	.align		4
.L_48:
        /*011c*/ 	.byte	0x04, 0x29
        /*011e*/ 	.short	(.L_50 - .L_49)


	//   ....[0]....
.L_49:
        /*0120*/ 	.word	0xffffffff


	//   ....[1]....
        /*0124*/ 	.word	0xffffffff


	//   ....[2]....
        /*0128*/ 	.word	0xffffffff


	//   ....[3]....
        /*012c*/ 	.word	0xffffffff


	//----- nvinfo : EIATTR_COOP_GROUP_INSTR_OFFSETS
	.align		4
.L_50:
        /*0130*/ 	.byte	0x04, 0x28
        /*0132*/ 	.short	(.L_52 - .L_51)


	//   ....[0]....
.L_51:
        /*0134*/ 	.word	0x00000070


	//   ....[1]....
        /*0138*/ 	.word	0x00000320


	//   ....[2]....
        /*013c*/ 	.word	0x00004970


	//   ....[3]....
        /*0140*/ 	.word	0x00004bd0


	//----- nvinfo : EIATTR_VRC_CTA_INIT_COUNT
	.align		4
.L_52:
        /*0144*/ 	.byte	0x02, 0x4a
        /*0146*/ 	.byte	0x80
	.zero		1


	//----- nvinfo : EIATTR_MBARRIER_INSTR_OFFSETS
	.align		4
        /*0148*/ 	.byte	0x04, 0x39
        /*014a*/ 	.short	(.L_54 - .L_53)


	//   ....[0]....
.L_53:
        /*014c*/ 	.word	0x000014c0
        /*0150*/ 	.word	0x000000ff
        /*0154*/ 	.word	0x00000000
        /*0158*/ 	.short	0x0100
        /*015a*/ 	.byte	0x0b
	.zero		1


	//   ....[1]....
        /*015c*/ 	.word	0x000025c0
        /*0160*/ 	.word	0x000000ff
        /*0164*/ 	.word	0x00005008
        /*0168*/ 	.short	0x0100
        /*016a*/ 	.byte	0x09
	.zero		1


	//   ....[2]....
        /*016c*/ 	.word	0x00003540
        /*0170*/ 	.word	0x000000ff
        /*0174*/ 	.word	0x00000000
        /*0178*/ 	.short	0x010a
        /*017a*/ 	.byte	0x0b
	.zero		1


	//   ....[3]....
        /*017c*/ 	.word	0x00004410
        /*0180*/ 	.word	0x000000ff
        /*0184*/ 	.word	0x00000000
        /*0188*/ 	.short	0x010a
        /*018a*/ 	.byte	0x0b
	.zero		1


	//   ....[4]....
        /*018c*/ 	.word	0x00004560
        /*0190*/ 	.word	0x000000ff
        /*0194*/ 	.word	0x00005000
        /*0198*/ 	.short	0x0108
        /*019a*/ 	.byte	0x09
	.zero		1


	//   ....[5]....
        /*019c*/ 	.word	0x000045f0
        /*01a0*/ 	.word	0x000000ff
        /*01a4*/ 	.word	0x00005008
        /*01a8*/ 	.short	0x0108
        /*01aa*/ 	.byte	0x09
	.zero		1


	//   ....[6]....
        /*01ac*/ 	.word	0x00004bf0
        /*01b0*/ 	.word	0x000000ff
        /*01b4*/ 	.word	0x00000000
        /*01b8*/ 	.short	0x010a
        /*01ba*/ 	.byte	0x0b
	.zero		1


	//   ....[7]....
        /*01bc*/ 	.word	0x00004c20
        /*01c0*/ 	.word	0x000000ff
        /*01c4*/ 	.word	0x00000000
        /*01c8*/ 	.short	0x010a
        /*01ca*/ 	.byte	0x0b
	.zero		1


	//----- nvinfo : EIATTR_NUM_MBARRIERS
	.align		4
.L_54:
        /*01cc*/ 	.byte	0x03, 0x38
        /*01ce*/ 	.short	0x0002


	//----- nvinfo : EIATTR_EXIT_INSTR_OFFSETS
	.align		4
        /*01d0*/ 	.byte	0x04, 0x1c
        /*01d2*/ 	.short	(.L_56 - .L_55)


	//   ....[0]....
.L_55:
        /*01d4*/ 	.word	0x00004be0


	//----- nvinfo : EIATTR_REQNTID
	.align		4
.L_56:
        /*01d8*/ 	.byte	0x04, 0x10
        /*01da*/ 	.short	(.L_58 - .L_57)
.L_57:
        /*01dc*/ 	.word	0x00000080
        /*01e0*/ 	.word	0x00000001
        /*01e4*/ 	.word	0x00000001


	//----- nvinfo : EIATTR_CRS_STACK_SIZE
	.align		4
.L_58:
        /*01e8*/ 	.byte	0x04, 0x1e
        /*01ea*/ 	.short	(.L_60 - .L_59)
.L_59:
        /*01ec*/ 	.word	0x00000000


	//----- nvinfo : EIATTR_CBANK_PARAM_SIZE
	.align		4
.L_60:
        /*01f0*/ 	.byte	0x03, 0x19
        /*01f2*/ 	.short	0x0050


	//----- nvinfo : EIATTR_PARAM_CBANK
	.align		4
        /*01f4*/ 	.byte	0x04, 0x0a
        /*01f6*/ 	.short	(.L_62 - .L_61)
	.align		4
.L_61:
        /*01f8*/ 	.word	index@(.nv.constant0.matmul_kernel)
        /*01fc*/ 	.short	0x0380
        /*01fe*/ 	.short	0x0050


	//----- nvinfo : EIATTR_SW_WAR
	.align		4
.L_62:
        /*0200*/ 	.byte	0x04, 0x36
        /*0202*/ 	.short	(.L_64 - .L_63)
.L_63:
        /*0204*/ 	.word	0x00000008
.L_64:


//--------------------- .nv.compat                --------------------------
	.section	.nv.compat,"",@"SHT_CUDA_COMPAT_INFO"
	.align	4
        /*0000*/ 	.byte	0x02, 0x02, 0x02, 0x00, 0x02, 0x05, 0x05, 0x00, 0x02, 0x03, 0x00, 0x00, 0x02, 0x06, 0x01, 0x00


//--------------------- .nv.callgraph             --------------------------
	.section	.nv.callgraph,"",@"SHT_CUDA_CALLGRAPH"
	.align	4
	.sectionentsize	8
	.align		4
        /*0000*/ 	.word	0x00000000
	.align		4
        /*0004*/ 	.word	0xffffffff
	.align		4
        /*0008*/ 	.word	0x00000000
	.align		4
        /*000c*/ 	.word	0xfffffffe
	.align		4
        /*0010*/ 	.word	0x00000000
	.align		4
        /*0014*/ 	.word	0xfffffffd
	.align		4
        /*0018*/ 	.word	0x00000000
	.align		4
        /*001c*/ 	.word	0xfffffffc


//--------------------- .text.matmul_kernel       --------------------------
	.section	.text.matmul_kernel,"ax",@progbits
	.align	128
        .global         matmul_kernel
        .type           matmul_kernel,@function
        .size           matmul_kernel,(.L_x_20 - matmul_kernel)
        .other          matmul_kernel,@"STO_CUDA_ENTRY STV_DEFAULT"
matmul_kernel:
.text.matmul_kernel:
[----:B------:R-:W0:Y:S01]  /*0000*/  LDC R1, c[0x0][0x37c] ;  /* 0x0000df00ff017b82 */ /* 0x000e220000000800 */
[----:B------:R-:W1:Y:S01]  /*0010*/  S2R R18, SR_TID.X ;  /* 0x0000000000127919 */ /* 0x000e620000002100 */
[----:B------:R-:W2:Y:S01]  /*0020*/  LDCU.64 UR20, c[0x0][0x358] ;  /* 0x00006b00ff1477ac */ /* 0x000ea20008000a00 */
[----:B-1----:R-:W-:-:S13]  /*0030*/  ISETP.GE.U32.AND P0, PT, R18, 0x20, PT ;  /* 0x000000201200780c */ /* 0x002fda0003f06070 */
[----:B------:R-:W-:Y:S02]  /*0040*/  VOTEU.ANY UP0, P0 ;  /* 0x0000000000ff7886 */ /* 0x000fe40000000100 */
[----:B0-2---:R-:W-:Y:S05]  /*0050*/  BRA.U UP0, `(.L_x_0) ;  /* 0x0000000100b47547 */ /* 0x005fea000b800000 */
[----:B------:R-:W0:Y:S01]  /*0060*/  S2UR UR6, SR_CgaCtaId ;  /* 0x00000000000679c3 */ /* 0x000e220000008800 */
[----:B------:R-:W-:Y:S01]  /*0070*/  NOP ;  /* 0x0000000000007918 */ /* 0x000fe20000000000 */
[----:B------:R-:W-:Y:S02]  /*0080*/  UMOV UR4, 0x40 ;  /* 0x0000004000047882 */ /* 0x000fe40000000000 */
[----:B0-----:R-:W-:-:S09]  /*0090*/  ULEA UR4, UR6, UR4, 0x18 ;  /* 0x0000000406047291 */ /* 0x001fd2000f8ec0ff */
[----:B------:R-:W0:Y:S01]  /*00a0*/  LDS.U8 R0, [UR4] ;  /* 0x00000004ff007984 */ /* 0x000e220008000000 */
[----:B------:R-:W-:Y:S02]  /*00b0*/  UMOV UR4, 0x400 ;  /* 0x0000040000047882 */ /* 0x000fe40000000000 */
[----:B------:R-:W-:Y:S01]  /*00c0*/  ULEA UR4, UR6, UR4, 0x18 ;  /* 0x0000000406047291 */ /* 0x000fe2000f8ec0ff */
[----:B0-----:R-:W-:-:S13]  /*00d0*/  ISETP.NE.AND P0, PT, R0, RZ, PT ;  /* 0x000000ff0000720c */ /* 0x001fda0003f05270 */
[----:B------:R-:W-:Y:S05]  /*00e0*/  @P0 BRA `(.L_x_1) ;  /* 0x0000000000780947 */ /* 0x000fea0003800000 */
[----:B------:R-:W-:-:S13]  /*00f0*/  ELECT P0, URZ, PT ;  /* 0x0000000000ff782f */ /* 0x000fda0003800000 */
[----:B------:R-:W-:Y:S05]  /*0100*/  @!P0 BRA `(.L_x_2) ;  /* 0x0000000000808947 */ /* 0x000fea0003800000 */
[----:B------:R-:W-:Y:S01]  /*0110*/  UMOV UR5, 0x1 ;  /* 0x0000000100057882 */ /* 0x000fe20000000000 */
[----:B------:R-:W-:-:S04]  /*0120*/  IMAD.MOV.U32 R4, RZ, RZ, 0x1 ;  /* 0x00000001ff047424 */ /* 0x000fc800078e00ff */
[----:B------:R-:W-:Y:S04]  /*0130*/  DEPBAR.LE SB0, 0x36 ;  /* 0x00008d800000791a */ /* 0x000fe80000000000 */
[----:B------:R-:W0:Y:S02]  /*0140*/  UTCATOMSWS.FIND_AND_SET.ALIGN UP1, UR5, UR5 ;  /* 0x00000005000575e3 */ /* 0x000e240008020800 */
[----:B0-----:R-:W-:-:S04]  /*0150*/  PLOP3.LUT P0, PT, PT, PT, UP1, 0x80, 0x8 ;  /* 0x000000000008781c */ /* 0x001fc80003f0f018 */
[----:B------:R-:W-:-:S04]  /*0160*/  SEL R0, RZ, 0xffffffff, !P0 ;  /* 0xffffffffff007807 */ /* 0x000fc80004000000 */
[----:B------:R-:W-:Y:S01]  /*0170*/  ISETP.NE.AND P0, PT, R0, RZ, PT ;  /* 0x000000ff0000720c */ /* 0x000fe20003f05270 */
[----:B------:R-:W-:-:S12]  /*0180*/  IMAD.U32 R0, RZ, RZ, UR5 ;  /* 0x00000005ff007e24 */ /* 0x000fd8000f8e00ff */
[----:B------:R-:W-:Y:S05]  /*0190*/  @P0 BRA `(.L_x_3) ;  /* 0x0000000000240947 */ /* 0x000fea0003800000 */
.L_x_4:
[----:B------:R-:W-:Y:S05]  /*01a0*/  NANOSLEEP 0x64 ;  /* 0x000000640000795d */ /* 0x000fea0003800000 */
[----:B------:R-:W-:-:S05]  /*01b0*/  UMOV UR5, 0x1 ;  /* 0x0000000100057882 */ /* 0x000fca0000000000 */
[----:B------:R-:W-:Y:S04]  /*01c0*/  DEPBAR.LE SB0, 0x36 ;  /* 0x00008d800000791a */ /* 0x000fe80000000000 */
[----:B------:R-:W0:Y:S02]  /*01d0*/  UTCATOMSWS.FIND_AND_SET.ALIGN UP1, UR5, UR5 ;  /* 0x00000005000575e3 */ /* 0x000e240008020800 */
[----:B0-----:R-:W-:-:S04]  /*01e0*/  PLOP3.LUT P0, PT, PT, PT, UP1, 0x80, 0x8 ;  /* 0x000000000008781c */ /* 0x001fc80003f0f018 */
[----:B------:R-:W-:-:S04]  /*01f0*/  SEL R0, RZ, 0xffffffff, !P0 ;  /* 0xffffffffff007807 */ /* 0x000fc80004000000 */
[----:B------:R-:W-:Y:S01]  /*0200*/  ISETP.NE.AND P0, PT, R0, RZ, PT ;  /* 0x000000ff0000720c */ /* 0x000fe20003f05270 */
[----:B------:R-:W-:-:S12]  /*0210*/  IMAD.U32 R0, RZ, RZ, UR5 ;  /* 0x00000005ff007e24 */ /* 0x000fd8000f8e00ff */
[----:B------:R-:W-:Y:S05]  /*0220*/  @!P0 BRA `(.L_x_4) ;  /* 0xfffffffc00dc8947 */ /* 0x000fea000383ffff */
.L_x_3:
[----:B------:R-:W-:Y:S01]  /*0230*/  VIADD R3, R0, 0x10 ;  /* 0x0000001000037836 */ /* 0x000fe20000000000 */
[----:B------:R-:W-:Y:S01]  /*0240*/  UMOV UR5, 0x50 ;  /* 0x0000005000057882 */ /* 0x000fe20000000000 */
[----:B------:R-:W-:Y:S01]  /*0250*/  SHF.L.U32 R2, R4, R0, RZ ;  /* 0x0000000004027219 */ /* 0x000fe200000006ff */
[----:B------:R-:W-:Y:S01]  /*0260*/  ULEA UR5, UR6, UR5, 0x18 ;  /* 0x0000000506057291 */ /* 0x000fe2000f8ec0ff */
[----:B------:R-:W-:Y:S01]  /*0270*/  IMAD.SHL.U32 R0, R0, 0x20, RZ ;  /* 0x0000002000007824 */ /* 0x000fe200078e00ff */
[----:B------:R-:W-:-:S04]  /*0280*/  SHF.L.U32 R3, R4, R3, RZ ;  /* 0x0000000304037219 */ /* 0x000fc800000006ff */
[----:B------:R-:W-:-:S05]  /*0290*/  LOP3.LUT R2, R3, R2, RZ, 0xfc, !PT ;  /* 0x0000000203027212 */ /* 0x000fca00078efcff */
[----:B------:R0:W-:Y:S04]  /*02a0*/  ATOMS.OR RZ, [UR5], R2 ;  /* 0x00000002ffff798c */ /* 0x0001e8000b000005 */
[----:B------:R0:W-:Y:S01]  /*02b0*/  STS [UR4], R0 ;  /* 0x00000000ff007988 */ /* 0x0001e20008000804 */
[----:B------:R-:W-:Y:S05]  /*02c0*/  BRA `(.L_x_2) ;  /* 0x0000000000107947 */ /* 0x000fea0003800000 */
.L_x_1:
[----:B------:R-:W-:Y:S01]  /*02d0*/  IMAD.MOV.U32 R0, RZ, RZ, -0x1 ;  /* 0xffffffffff007424 */ /* 0x000fe200078e00ff */
[----:B------:R-:W-:-:S04]  /*02e0*/  MOV R2, 0x310 ;  /* 0x0000031000027802 */ /* 0x000fc80000000f00 */
[----:B------:R0:W-:Y:S03]  /*02f0*/  STS [UR4], R0 ;  /* 0x00000000ff007988 */ /* 0x0001e60008000804 */
[----:B0-----:R-:W-:Y:S05]  /*0300*/  CALL.REL.NOINC `($__internal_1_$__cuda_sm10x_tcgen05_guardrail_trap_phase_invalid_during_alloc) ;  /* 0x00000048005c7944 */ /* 0x001fea0003c00000 */
.L_x_2:
[----:B------:R-:W-:Y:S05]  /*0310*/  WARPSYNC.ALL ;  /* 0x0000000000007948 */ /* 0x000fea0003800000 */
[----:B------:R-:W-:Y:S01]  /*0320*/  NOP ;  /* 0x0000000000007918 */ /* 0x000fe20000000000 */
.L_x_0:
[----:B------:R-:W1:Y:S01]  /*0330*/  LDC.64 R24, c[0x0][0x398] ;  /* 0x0000e600ff187b82 */ /* 0x000e620000000a00 */
[----:B------:R-:W2:Y:S01]  /*0340*/  S2R R5, SR_CTAID.X ;  /* 0x0000000000057919 */ /* 0x000ea20000002500 */
[----:B------:R-:W-:Y:S01]  /*0350*/  UMOV UR9, 0x400 ;  /* 0x0000040000097882 */ /* 0x000fe20000000000 */
[----:B------:R-:W-:Y:S01]  /*0360*/  SHF.R.U32.HI R99, RZ, 0x5, R18 ;  /* 0x00000005ff637819 */ /* 0x000fe20000011612 */
[----:B------:R-:W3:Y:S04]  /*0370*/  LDCU.128 UR12, c[0x0][0x380] ;  /* 0x00007000ff0c77ac */ /* 0x000ee80008000c00 */
[----:B------:R-:W4:Y:S08]  /*0380*/  S2UR UR4, SR_CgaCtaId ;  /* 0x00000000000479c3 */ /* 0x000f300000008800 */
[----:B------:R-:W5:Y:S01]  /*0390*/  LDC.64 R64, c[0x0][0x3a8] ;  /* 0x0000ea00ff407b82 */ /* 0x000f620000000a00 */
[----:B01----:R-:W-:Y:S01]  /*03a0*/  VIADD R0, R25, 0xf ;  /* 0x0000000f19007836 */ /* 0x003fe20000000000 */
[----:B------:R-:W-:-:S02]  /*03b0*/  IABS R19, R24 ;  /* 0x0000001800137213 */ /* 0x000fc40000000000 */
[----:B------:R-:W-:Y:S02]  /*03c0*/  IABS R33, R25 ;  /* 0x0000001900217213 */ /* 0x000fe40000000000 */
[----:B------:R-:W-:Y:S01]  /*03d0*/  SHF.R.S32.HI R3, RZ, 0x1f, R0 ;  /* 0x0000001fff037819 */ /* 0x000fe20000011400 */
[----:B----4-:R-:W-:-:S03]  /*03e0*/  ULEA UR9, UR4, UR9, 0x18 ;  /* 0x0000000904097291 */ /* 0x010fc6000f8ec0ff */
[----:B------:R-:W-:Y:S02]  /*03f0*/  LEA.HI R3, R3, R0, RZ, 0x4 ;  /* 0x0000000003037211 */ /* 0x000fe400078f20ff */
[----:B--2---:R-:W-:Y:S02]  /*0400*/  IABS R8, R5 ;  /* 0x0000000500087213 */ /* 0x004fe40000000000 */
[----:B------:R-:W-:-:S05]  /*0410*/  SHF.R.S32.HI R3, RZ, 0x4, R3 ;  /* 0x00000004ff037819 */ /* 0x000fca0000011403 */
[----:B------:R-:W-:-:S05]  /*0420*/  IMAD.SHL.U32 R4, R3, 0x8, RZ ;  /* 0x0000000803047824 */ /* 0x000fca00078e00ff */
[-C--:B------:R-:W-:Y:S02]  /*0430*/  IABS R7, R4.reuse ;  /* 0x0000000400077213 */ /* 0x080fe40000000000 */
[----:B------:R-:W-:Y:S02]  /*0440*/  IABS R10, R4 ;  /* 0x00000004000a7213 */ /* 0x000fe40000000000 */
[----:B------:R-:W0:Y:S08]  /*0450*/  I2F.RP R0, R7 ;  /* 0x0000000700007306 */ /* 0x000e300000209400 */
[----:B0-----:R-:W0:Y:S02]  /*0460*/  MUFU.RCP R0, R0 ;  /* 0x0000000000007308 */ /* 0x001e240000001000 */
[----:B0-----:R-:W-:-:S02]  /*0470*/  VIADD R2, R0, 0xffffffe ;  /* 0x0ffffffe00027836 */ /* 0x001fc40000000000 */
[----:B------:R-:W-:-:S04]  /*0480*/  IMAD.MOV R0, RZ, RZ, -R10 ;  /* 0x000000ffff007224 */ /* 0x000fc800078e0a0a */
[----:B------:R0:W1:Y:S02]  /*0490*/  F2I.FTZ.U32.TRUNC.NTZ R3, R2 ;  /* 0x0000000200037305 */ /* 0x000064000021f000 */
[----:B0-----:R-:W-:Y:S02]  /*04a0*/  IMAD.MOV.U32 R2, RZ, RZ, RZ ;  /* 0x000000ffff027224 */ /* 0x001fe400078e00ff */
[----:B-1----:R-:W-:-:S04]  /*04b0*/  IMAD.MOV R6, RZ, RZ, -R3 ;  /* 0x000000ffff067224 */ /* 0x002fc800078e0a03 */
[----:B------:R-:W-:Y:S02]  /*04c0*/  IMAD R9, R6, R7, RZ ;  /* 0x0000000706097224 */ /* 0x000fe400078e02ff */
[----:B------:R-:W-:Y:S02]  /*04d0*/  IMAD.MOV.U32 R6, RZ, RZ, R8 ;  /* 0x000000ffff067224 */ /* 0x000fe400078e0008 */
[----:B------:R-:W-:-:S06]  /*04e0*/  IMAD.HI.U32 R3, R3, R9, R2 ;  /* 0x0000000903037227 */ /* 0x000fcc00078e0002 */
[----:B------:R-:W-:-:S04]  /*04f0*/  IMAD.HI.U32 R3, R3, R6, RZ ;  /* 0x0000000603037227 */ /* 0x000fc800078e00ff */
[----:B------:R-:W-:Y:S02]  /*0500*/  IMAD R0, R3, R0, R6 ;  /* 0x0000000003007224 */ /* 0x000fe400078e0206 */
[----:B------:R-:W0:Y:S01]  /*0510*/  I2F.RP R6, R19 ;  /* 0x0000001300067306 */ /* 0x000e220000209400 */
[----:B------:R-:W-:Y:S02]  /*0520*/  BAR.SYNC.DEFER_BLOCKING 0x0 ;  /* 0x0000000000007b1d */ /* 0x000fe40000010000 */
[----:B------:R-:W-:-:S05]  /*0530*/  ISETP.GT.U32.AND P1, PT, R7, R0, PT ;  /* 0x000000000700720c */ /* 0x000fca0003f24070 */
[----:B0-----:R-:W-:Y:S08]  /*0540*/  MUFU.RCP R6, R6 ;  /* 0x0000000600067308 */ /* 0x001ff00000001000 */
[----:B------:R-:W-:Y:S02]  /*0550*/  @!P1 IMAD.IADD R0, R0, 0x1, -R7 ;  /* 0x0000000100009824 */ /* 0x000fe400078e0a07 */
[----:B------:R-:W-:Y:S01]  /*0560*/  @!P1 VIADD R3, R3, 0x1 ;  /* 0x0000000103039836 */ /* 0x000fe20000000000 */
[----:B------:R-:W-:-:S02]  /*0570*/  ISETP.NE.AND P1, PT, R4, RZ, PT ;  /* 0x000000ff0400720c */ /* 0x000fc40003f25270 */
[----:B------:R-:W-:Y:S02]  /*0580*/  ISETP.GE.U32.AND P0, PT, R0, R7, PT ;  /* 0x000000070000720c */ /* 0x000fe40003f06070 */
[----:B------:R-:W-:Y:S01]  /*0590*/  LOP3.LUT R0, R5, R4, RZ, 0x3c, !PT ;  /* 0x0000000405007212 */ /* 0x000fe200078e3cff */
[----:B------:R-:W0:Y:S03]  /*05a0*/  I2F.RP R7, R33 ;  /* 0x0000002100077306 */ /* 0x000e260000209400 */
[----:B------:R-:W-:Y:S01]  /*05b0*/  ISETP.GE.AND P2, PT, R0, RZ, PT ;  /* 0x000000ff0000720c */ /* 0x000fe20003f46270 */
[----:B------:R-:W-:-:S06]  /*05c0*/  VIADD R0, R24, 0x3f ;  /* 0x0000003f18007836 */ /* 0x000fcc0000000000 */
[----:B------:R-:W-:-:S04]  /*05d0*/  @P0 VIADD R3, R3, 0x1 ;  /* 0x0000000103030836 */ /* 0x000fc80000000000 */
[----:B------:R-:W-:Y:S01]  /*05e0*/  IMAD.MOV.U32 R2, RZ, RZ, R3 ;  /* 0x000000ffff027224 */ /* 0x000fe200078e0003 */
[----:B------:R-:W-:Y:S01]  /*05f0*/  SHF.R.S32.HI R3, RZ, 0x1f, R0 ;  /* 0x0000001fff037819 */ /* 0x000fe20000011400 */
[----:B0-----:R-:W-:Y:S02]  /*0600*/  MUFU.RCP R7, R7 ;  /* 0x0000000700077308 */ /* 0x001fe40000001000 */
[----:B------:R-:W-:Y:S01]  /*0610*/  @!P2 IMAD.MOV R2, RZ, RZ, -R2 ;  /* 0x000000ffff02a224 */ /* 0x000fe200078e0a02 */
[----:B------:R-:W-:Y:S02]  /*0620*/  @!P1 LOP3.LUT R2, RZ, R4, RZ, 0x33, !PT ;  /* 0x00000004ff029212 */ /* 0x000fe400078e33ff */
[----:B------:R-:W-:-:S03]  /*0630*/  LEA.HI R3, R3, R0, RZ, 0x6 ;  /* 0x0000000003037211 */ /* 0x000fc600078f30ff */
[----:B------:R-:W-:Y:S02]  /*0640*/  IMAD.SHL.U32 R10, R2, 0x8, RZ ;  /* 0x00000008020a7824 */ /* 0x000fe400078e00ff */
[----:B------:R-:W-:-:S03]  /*0650*/  IMAD.MOV R2, RZ, RZ, -R2 ;  /* 0x000000ffff027224 */ /* 0x000fc600078e0a02 */
[----:B------:R-:W-:Y:S01]  /*0660*/  LEA.HI.SX32 R3, R3, -R10, 0x1a ;  /* 0x8000000a03037211 */ /* 0x000fe200078fd2ff */
[----:B------:R-:W-:Y:S02]  /*0670*/  IMAD R8, R4, R2, R5 ;  /* 0x0000000204087224 */ /* 0x000fe400078e0205 */
[----:B------:R-:W-:Y:S01]  /*0680*/  IMAD.MOV.U32 R2, RZ, RZ, RZ ;  /* 0x000000ffff027224 */ /* 0x000fe200078e00ff */
[----:B------:R-:W-:-:S04]  /*0690*/  VIMNMX R11, PT, PT, R3, 0x8, PT ;  /* 0x00000008030b7848 */ /* 0x000fc80003fe0100 */
[-C--:B------:R-:W-:Y:S02]  /*06a0*/  IABS R9, R11.reuse ;  /* 0x0000000b00097213 */ /* 0x080fe40000000000 */
[----:B------:R-:W-:Y:S02]  /*06b0*/  IABS R4, R11 ;  /* 0x0000000b00047213 */ /* 0x000fe40000000000 */
[----:B------:R-:W0:Y:S08]  /*06c0*/  I2F.RP R0, R9 ;  /* 0x0000000900007306 */ /* 0x000e300000209400 */
[----:B0-----:R-:W0:Y:S02]  /*06d0*/  MUFU.RCP R0, R0 ;  /* 0x0000000000007308 */ /* 0x001e240000001000 */
[----:B0-----:R-:W-:Y:S01]  /*06e0*/  VIADD R3, R0, 0xffffffe ;  /* 0x0ffffffe00037836 */ /* 0x001fe20000000000 */
[----:B------:R-:W-:-:S05]  /*06f0*/  IABS R0, R8 ;  /* 0x0000000800007213 */ /* 0x000fca0000000000 */
[----:B------:R-:W0:Y:S02]  /*0700*/  F2I.FTZ.U32.TRUNC.NTZ R3, R3 ;  /* 0x0000000300037305 */ /* 0x000e24000021f000 */
[----:B0-----:R-:W-:-:S04]  /*0710*/  IMAD.MOV R12, RZ, RZ, -R3 ;  /* 0x000000ffff0c7224 */ /* 0x001fc800078e0a03 */
[----:B------:R-:W-:-:S04]  /*0720*/  IMAD R5, R12, R9, RZ ;  /* 0x000000090c057224 */ /* 0x000fc800078e02ff */
[----:B------:R-:W-:-:S04]  /*0730*/  IMAD.HI.U32 R2, R3, R5, R2 ;  /* 0x0000000503027227 */ /* 0x000fc800078e0002 */
[----:B------:R-:W-:Y:S02]  /*0740*/  IMAD.MOV.U32 R3, RZ, RZ, R0 ;  /* 0x000000ffff037224 */ /* 0x000fe400078e0000 */
[----:B------:R-:W-:Y:S02]  /*0750*/  IMAD.MOV R0, RZ, RZ, -R4 ;  /* 0x000000ffff007224 */ /* 0x000fe400078e0a04 */
[----:B------:R-:W-:-:S04]  /*0760*/  IMAD.HI.U32 R2, R2, R3, RZ ;  /* 0x0000000302027227 */ /* 0x000fc800078e00ff */
[----:B------:R-:W-:Y:S02]  /*0770*/  IMAD R0, R2, R0, R3 ;  /* 0x0000000002007224 */ /* 0x000fe400078e0203 */
[----:B------:R-:W-:Y:S02]  /*0780*/  VIADD R3, R6, 0xffffffe ;  /* 0x0ffffffe06037836 */ /* 0x000fe40000000000 */
[----:B------:R-:W-:Y:S01]  /*0790*/  VIADD R4, R7, 0xffffffe ;  /* 0x0ffffffe07047836 */ /* 0x000fe20000000000 */
[----:B------:R-:W-:-:S03]  /*07a0*/  ISETP.GT.U32.AND P1, PT, R9, R0, PT ;  /* 0x000000000900720c */ /* 0x000fc60003f24070 */
[----:B------:R-:W0:Y:S08]  /*07b0*/  F2I.FTZ.U32.TRUNC.NTZ R3, R3 ;  /* 0x0000000300037305 */ /* 0x000e30000021f000 */
[----:B------:R-:W1:Y:S02]  /*07c0*/  F2I.FTZ.U32.TRUNC.NTZ R5, R4 ;  /* 0x0000000400057305 */ /* 0x000e64000021f000 */
[----:B------:R-:W-:-:S02]  /*07d0*/  @!P1 IMAD.IADD R0, R0, 0x1, -R9 ;  /* 0x0000000100009824 */ /* 0x000fc400078e0a09 */
[----:B------:R-:W-:Y:S01]  /*07e0*/  @!P1 VIADD R2, R2, 0x1 ;  /* 0x0000000102029836 */ /* 0x000fe20000000000 */
[----:B------:R-:W-:Y:S02]  /*07f0*/  ISETP.NE.AND P1, PT, R11, RZ, PT ;  /* 0x000000ff0b00720c */ /* 0x000fe40003f25270 */
[----:B------:R-:W-:Y:S02]  /*0800*/  ISETP.GE.U32.AND P0, PT, R0, R9, PT ;  /* 0x000000090000720c */ /* 0x000fe40003f06070 */
[----:B------:R-:W-:-:S04]  /*0810*/  LOP3.LUT R0, R8, R11, RZ, 0x3c, !PT ;  /* 0x0000000b08007212 */ /* 0x000fc800078e3cff */
[----:B------:R-:W-:Y:S01]  /*0820*/  ISETP.GE.AND P2, PT, R0, RZ, PT ;  /* 0x000000ff0000720c */ /* 0x000fe20003f46270 */
[----:B0-----:R-:W-:Y:S02]  /*0830*/  IMAD.MOV R0, RZ, RZ, -R3 ;  /* 0x000000ffff007224 */ /* 0x001fe400078e0a03 */
[----:B-1----:R-:W-:Y:S02]  /*0840*/  IMAD.MOV R4, RZ, RZ, -R5 ;  /* 0x000000ffff047224 */ /* 0x002fe400078e0a05 */
[----:B------:R-:W-:Y:S02]  /*0850*/  IMAD R7, R0, R19, RZ ;  /* 0x0000001300077224 */ /* 0x000fe400078e02ff */
[----:B------:R-:W-:Y:S02]  /*0860*/  @P0 VIADD R2, R2, 0x1 ;  /* 0x0000000102020836 */ /* 0x000fe40000000000 */
[----:B------:R-:W-:Y:S02]  /*0870*/  IMAD R9, R4, R33, RZ ;  /* 0x0000002104097224 */ /* 0x000fe400078e02ff */
[----:B------:R-:W-:-:S02]  /*0880*/  IMAD.MOV.U32 R6, RZ, RZ, R2 ;  /* 0x000000ffff067224 */ /* 0x000fc400078e0002 */
[----:B------:R-:W-:Y:S02]  /*0890*/  IMAD.MOV.U32 R2, RZ, RZ, RZ ;  /* 0x000000ffff027224 */ /* 0x000fe400078e00ff */
[----:B------:R-:W-:Y:S01]  /*08a0*/  @!P2 IMAD.MOV R6, RZ, RZ, -R6 ;  /* 0x000000ffff06a224 */ /* 0x000fe200078e0a06 */
[----:B------:R-:W-:Y:S01]  /*08b0*/  @!P1 LOP3.LUT R6, RZ, R11, RZ, 0x33, !PT ;  /* 0x0000000bff069212 */ /* 0x000fe200078e33ff */
[----:B------:R-:W-:Y:S02]  /*08c0*/  IMAD.MOV.U32 R4, RZ, RZ, RZ ;  /* 0x000000ffff047224 */ /* 0x000fe400078e00ff */
[----:B------:R-:W-:Y:S01]  /*08d0*/  IMAD.HI.U32 R2, R3, R7, R2 ;  /* 0x0000000703027227 */ /* 0x000fe200078e0002 */
[----:B------:R-:W-:-:S03]  /*08e0*/  SHF.R.U32.HI R7, RZ, 0x6, R18 ;  /* 0x00000006ff077819 */ /* 0x000fc60000011612 */
[----:B------:R-:W-:Y:S01]  /*08f0*/  IMAD.MOV R0, RZ, RZ, -R6 ;  /* 0x000000ffff007224 */ /* 0x000fe200078e0a06 */
[----:B------:R-:W-:Y:S01]  /*0900*/  SGXT.U32 R7, R7, 0x1 ;  /* 0x000000010707781a */ /* 0x000fe20000000000 */
[----:B------:R-:W-:Y:S02]  /*0910*/  IMAD.SHL.U32 R6, R6, 0x10, RZ ;  /* 0x0000001006067824 */ /* 0x000fe400078e00ff */
[----:B------:R-:W-:Y:S02]  /*0920*/  IMAD R0, R11, R0, R8 ;  /* 0x000000000b007224 */ /* 0x000fe400078e0208 */
[----:B------:R-:W-:Y:S01]  /*0930*/  IMAD.HI.U32 R8, R5, R9, R4 ;  /* 0x0000000905087227 */ /* 0x000fe200078e0004 */
[----:B------:R-:W-:Y:S02]  /*0940*/  LOP3.LUT R5, R18, 0x3f, RZ, 0xc0, !PT ;  /* 0x0000003f12057812 */ /* 0x000fe400078ec0ff */
[--C-:B------:R-:W-:Y:S01]  /*0950*/  LOP3.LUT R15, R6, 0x4, R7.reuse, 0xfe, !PT ;  /* 0x00000004060f7812 */ /* 0x100fe200078efe07 */
[----:B------:R-:W-:Y:S01]  /*0960*/  IMAD.IADD R0, R10, 0x1, R0 ;  /* 0x000000010a007824 */ /* 0x000fe200078e0200 */
[----:B------:R-:W-:Y:S01]  /*0970*/  LOP3.LUT R16, R6, 0x2, R7, 0xfe, !PT ;  /* 0x0000000206107812 */ /* 0x000fe200078efe07 */
[----:B-----5:R-:W-:Y:S01]  /*0980*/  IMAD R83, R7, R64, RZ ;  /* 0x0000004007537224 */ /* 0x020fe200078e02ff */
[----:B------:R-:W-:Y:S01]  /*0990*/  IABS R21, R15 ;  /* 0x0000000f00157213 */ /* 0x000fe20000000000 */
[----:B------:R-:W-:Y:S01]  /*09a0*/  IMAD R13, R0, 0x40, R5 ;  /* 0x00000040000d7824 */ /* 0x000fe200078e0205 */
[----:B------:R-:W-:Y:S01]  /*09b0*/  LOP3.LUT R17, R6, R7, RZ, 0xfc, !PT ;  /* 0x0000000706117212 */ /* 0x000fe200078efcff */
[----:B------:R-:W-:Y:S01]  /*09c0*/  IMAD R81, R64, 0x2, R83 ;  /* 0x0000000240517824 */ /* 0x000fe200078e0253 */
[----:B------:R-:W-:Y:S01]  /*09d0*/  IABS R20, R16 ;  /* 0x0000001000147213 */ /* 0x000fe20000000000 */
[----:B------:R-:W-:Y:S01]  /*09e0*/  IMAD.HI.U32 R4, R8, R21, RZ ;  /* 0x0000001508047227 */ /* 0x000fe200078e00ff */
[----:B------:R-:W-:-:S02]  /*09f0*/  IABS R11, R13 ;  /* 0x0000000d000b7213 */ /* 0x000fc40000000000 */
[----:B------:R-:W-:Y:S01]  /*0a00*/  IABS R10, R17 ;  /* 0x00000011000a7213 */ /* 0x000fe20000000000 */
[----:B------:R-:W-:Y:S01]  /*0a10*/  IMAD.MOV R4, RZ, RZ, -R4 ;  /* 0x000000ffff047224 */ /* 0x000fe200078e0a04 */
[--C-:B------:R-:W-:Y:S01]  /*0a20*/  LOP3.LUT R14, R6, 0x6, R7.reuse, 0xfe, !PT ;  /* 0x00000006060e7812 */ /* 0x100fe200078efe07 */
[----:B------:R-:W-:Y:S01]  /*0a30*/  IMAD.HI.U32 R2, R2, R11, RZ ;  /* 0x0000000b02027227 */ /* 0x000fe200078e00ff */
[C---:B------:R-:W-:Y:S02]  /*0a40*/  LOP3.LUT R12, R6.reuse, 0x8, R7, 0xfe, !PT ;  /* 0x00000008060c7812 */ /* 0x040fe400078efe07 */
[----:B------:R-:W-:Y:S01]  /*0a50*/  IABS R22, R14 ;  /* 0x0000000e00167213 */ /* 0x000fe20000000000 */
[----:B------:R-:W-:Y:S01]  /*0a60*/  IMAD.MOV R2, RZ, RZ, -R2 ;  /* 0x000000ffff027224 */ /* 0x000fe200078e0a02 */
[----:B------:R-:W-:Y:S01]  /*0a70*/  IABS R23, R12 ;  /* 0x0000000c00177213 */ /* 0x000fe20000000000 */
[----:B------:R-:W-:Y:S02]  /*0a80*/  IMAD R21, R33, R4, R21 ;  /* 0x0000000421157224 */ /* 0x000fe400078e0215 */
[----:B------:R-:W-:Y:S01]  /*0a90*/  IMAD R4, R19, R2, R11 ;  /* 0x0000000213047224 */ /* 0x000fe200078e020b */
[----:B------:R-:W-:Y:S01]  /*0aa0*/  LOP3.LUT R2, R6, 0xc, R7, 0xfe, !PT ;  /* 0x0000000c06027812 */ /* 0x000fe200078efe07 */
[----:B------:R-:W-:Y:S01]  /*0ab0*/  IMAD.HI.U32 R3, R8, R20, RZ ;  /* 0x0000001408037227 */ /* 0x000fe200078e00ff */
[----:B------:R-:W-:-:S02]  /*0ac0*/  ISETP.GT.U32.AND P3, PT, R33, R21, PT ;  /* 0x000000152100720c */ /* 0x000fc40003f64070 */
[----:B------:R-:W-:Y:S01]  /*0ad0*/  ISETP.GT.U32.AND P0, PT, R19, R4, PT ;  /* 0x000000041300720c */ /* 0x000fe20003f04070 */
[----:B------:R-:W-:Y:S01]  /*0ae0*/  IMAD.HI.U32 R0, R8, R10, RZ ;  /* 0x0000000a08007227 */ /* 0x000fe200078e00ff */
[----:B------:R-:W-:-:S03]  /*0af0*/  IABS R27, R2 ;  /* 0x00000002001b7213 */ /* 0x000fc60000000000 */
[----:B------:R-:W-:Y:S02]  /*0b00*/  IMAD.MOV R3, RZ, RZ, -R3 ;  /* 0x000000ffff037224 */ /* 0x000fe400078e0a03 */
[----:B------:R-:W-:Y:S02]  /*0b10*/  IMAD.MOV R0, RZ, RZ, -R0 ;  /* 0x000000ffff007224 */ /* 0x000fe400078e0a00 */
[----:B------:R-:W-:Y:S01]  /*0b20*/  IMAD R20, R33, R3, R20 ;  /* 0x0000000321147224 */ /* 0x000fe200078e0214 */
[----:B------:R-:W-:Y:S01]  /*0b30*/  LOP3.LUT R3, R6, 0xa, R7, 0xfe, !PT ;  /* 0x0000000a06037812 */ /* 0x000fe200078efe07 */
[----:B------:R-:W-:-:S03]  /*0b40*/  IMAD.HI.U32 R9, R8, R22, RZ ;  /* 0x0000001608097227 */ /* 0x000fc600078e00ff */
[----:B------:R-:W-:Y:S01]  /*0b50*/  IABS R26, R3 ;  /* 0x00000003001a7213 */ /* 0x000fe20000000000 */
[----:B------:R-:W-:Y:S01]  /*0b60*/  @!P0 IMAD.IADD R4, R4, 0x1, -R19 ;  /* 0x0000000104048824 */ /* 0x000fe200078e0a13 */
[C---:B------:R-:W-:Y:S01]  /*0b70*/  ISETP.GT.U32.AND P4, PT, R33.reuse, R20, PT ;  /* 0x000000142100720c */ /* 0x040fe20003f84070 */
[----:B------:R-:W-:Y:S01]  /*0b80*/  IMAD R10, R33, R0, R10 ;  /* 0x00000000210a7224 */ /* 0x000fe200078e020a */
[----:B------:R-:W-:Y:S01]  /*0b90*/  LOP3.LUT R0, R6, 0xe, R7, 0xfe, !PT ;  /* 0x0000000e06007812 */ /* 0x000fe200078efe07 */
[----:B------:R-:W-:Y:S01]  /*0ba0*/  IMAD.MOV R9, RZ, RZ, -R9 ;  /* 0x000000ffff097224 */ /* 0x000fe200078e0a09 */
[----:B------:R-:W-:Y:S01]  /*0bb0*/  ISETP.GT.U32.AND P0, PT, R19, R4, PT ;  /* 0x000000041300720c */ /* 0x000fe20003f04070 */
[----:B------:R-:W-:Y:S01]  /*0bc0*/  IMAD.HI.U32 R6, R8, R23, RZ ;  /* 0x0000001708067227 */ /* 0x000fe200078e00ff */
[----:B------:R-:W-:-:S03]  /*0bd0*/  IABS R29, R0 ;  /* 0x00000000001d7213 */ /* 0x000fc60000000000 */
[----:B------:R-:W-:Y:S02]  /*0be0*/  IMAD R22, R33, R9, R22 ;  /* 0x0000000921167224 */ /* 0x000fe400078e0216 */
[----:B------:R-:W-:-:S03]  /*0bf0*/  IMAD.HI.U32 R9, R8, R26, RZ ;  /* 0x0000001a08097227 */ /* 0x000fc600078e00ff */
[----:B------:R-:W-:Y:S01]  /*0c00*/  ISETP.GT.U32.AND P5, PT, R33, R22, PT ;  /* 0x000000162100720c */ /* 0x000fe20003fa4070 */
[----:B------:R-:W-:-:S04]  /*0c10*/  IMAD.HI.U32 R11, R8, R27, RZ ;  /* 0x0000001b080b7227 */ /* 0x000fc800078e00ff */
[----:B------:R-:W-:Y:S01]  /*0c20*/  @!P0 IMAD.IADD R4, R4, 0x1, -R19 ;  /* 0x0000000104048824 */ /* 0x000fe200078e0a13 */
[----:B------:R-:W-:Y:S01]  /*0c30*/  ISETP.GT.U32.AND P0, PT, R33, R10, PT ;  /* 0x0000000a2100720c */ /* 0x000fe20003f04070 */
[----:B------:R-:W-:-:S04]  /*0c40*/  IMAD.HI.U32 R8, R8, R29, RZ ;  /* 0x0000001d08087227 */ /* 0x000fc800078e00ff */
[----:B------:R-:W-:Y:S02]  /*0c50*/  IMAD.MOV R6, RZ, RZ, -R6 ;  /* 0x000000ffff067224 */ /* 0x000fe400078e0a06 */
[----:B------:R-:W-:Y:S02]  /*0c60*/  IMAD.MOV R9, RZ, RZ, -R9 ;  /* 0x000000ffff097224 */ /* 0x000fe400078e0a09 */
[----:B------:R-:W-:Y:S02]  /*0c70*/  IMAD.MOV R28, RZ, RZ, -R11 ;  /* 0x000000ffff1c7224 */ /* 0x000fe400078e0a0b */
[----:B------:R-:W-:Y:S02]  /*0c80*/  IMAD.MOV R8, RZ, RZ, -R8 ;  /* 0x000000ffff087224 */ /* 0x000fe400078e0a08 */
[C---:B------:R-:W-:Y:S02]  /*0c90*/  IMAD R6, R33.reuse, R6, R23 ;  /* 0x0000000621067224 */ /* 0x040fe400078e0217 */
[----:B------:R-:W-:-:S02]  /*0ca0*/  IMAD R23, R33, R9, R26 ;  /* 0x0000000921177224 */ /* 0x000fc400078e021a */
[C---:B------:R-:W-:Y:S01]  /*0cb0*/  IMAD R26, R33.reuse, R28, R27 ;  /* 0x0000001c211a7224 */ /* 0x040fe200078e021b */
[C---:B------:R-:W-:Y:S01]  /*0cc0*/  ISETP.GT.U32.AND P6, PT, R33.reuse, R6, PT ;  /* 0x000000062100720c */ /* 0x040fe20003fc4070 */
[C---:B------:R-:W-:Y:S01]  /*0cd0*/  IMAD R27, R33.reuse, R8, R29 ;  /* 0x00000008211b7224 */ /* 0x040fe200078e021d */
[----:B------:R-:W0:Y:S01]  /*0ce0*/  LDS R28, [UR9] ;  /* 0x00000009ff1c7984 */ /* 0x000e220008000800 */
[--C-:B------:R-:W-:Y:S01]  /*0cf0*/  @!P0 IMAD.IADD R10, R10, 0x1, -R33.reuse ;  /* 0x000000010a0a8824 */ /* 0x100fe200078e0a21 */
[C---:B------:R-:W-:Y:S01]  /*0d00*/  ISETP.GT.U32.AND P1, PT, R33.reuse, R23, PT ;  /* 0x000000172100720c */ /* 0x040fe20003f24070 */
[----:B------:R-:W-:Y:S01]  /*0d10*/  @!P4 IMAD.IADD R20, R20, 0x1, -R33 ;  /* 0x000000011414c824 */ /* 0x000fe200078e0a21 */
[C---:B------:R-:W-:Y:S01]  /*0d20*/  ISETP.GT.U32.AND P0, PT, R33.reuse, R27, PT ;  /* 0x0000001b2100720c */ /* 0x040fe20003f04070 */
[C---:B------:R-:W-:Y:S01]  /*0d30*/  IMAD R79, R64.reuse, 0x2, R81 ;  /* 0x00000002404f7824 */ /* 0x040fe200078e0251 */
[----:B------:R-:W-:Y:S01]  /*0d40*/  ISETP.GT.U32.AND P2, PT, R33, R26, PT ;  /* 0x0000001a2100720c */ /* 0x000fe20003f44070 */
[----:B------:R-:W-:Y:S01]  /*0d50*/  @!P3 IMAD.IADD R21, R21, 0x1, -R33 ;  /* 0x000000011515b824 */ /* 0x000fe200078e0a21 */
[C---:B------:R-:W-:Y:S01]  /*0d60*/  ISETP.GT.U32.AND P4, PT, R33.reuse, R10, PT ;  /* 0x0000000a2100720c */ /* 0x040fe20003f84070 */
[----:B------:R-:W-:Y:S01]  /*0d70*/  IMAD R77, R64, 0x2, R79 ;  /* 0x00000002404d7824 */ /* 0x000fe200078e024f */
[----:B------:R-:W1:Y:S01]  /*0d80*/  LDC.64 R8, c[0x0][0x3a0] ;  /* 0x0000e800ff087b82 */ /* 0x000e620000000a00 */
[----:B------:R-:W-:Y:S01]  /*0d90*/  @!P6 IMAD.IADD R6, R6, 0x1, -R33 ;  /* 0x000000010606e824 */ /* 0x000fe200078e0a21 */
[----:B------:R-:W-:Y:S01]  /*0da0*/  ISETP.GT.U32.AND P6, PT, R33, R20, PT ;  /* 0x000000142100720c */ /* 0x000fe20003fc4070 */
[----:B------:R-:W-:-:S02]  /*0db0*/  IMAD R29, R64, 0x2, R77 ;  /* 0x00000002401d7824 */ /* 0x000fc400078e024d */
[--C-:B------:R-:W-:Y:S01]  /*0dc0*/  @!P1 IMAD.IADD R23, R23, 0x1, -R33.reuse ;  /* 0x0000000117179824 */ /* 0x100fe200078e0a21 */
[----:B------:R-:W-:Y:S01]  /*0dd0*/  ISETP.GT.U32.AND P1, PT, R33, R21, PT ;  /* 0x000000152100720c */ /* 0x000fe20003f24070 */
[--C-:B------:R-:W-:Y:S02]  /*0de0*/  @!P0 IMAD.IADD R27, R27, 0x1, -R33.reuse ;  /* 0x000000011b1b8824 */ /* 0x100fe400078e0a21 */
[----:B------:R-:W-:Y:S01]  /*0df0*/  @!P2 IMAD.IADD R26, R26, 0x1, -R33 ;  /* 0x000000011a1aa824 */ /* 0x000fe200078e0a21 */
[C---:B------:R-:W-:Y:S01]  /*0e00*/  ISETP.GT.U32.AND P3, PT, R33.reuse, R23, PT ;  /* 0x000000172100720c */ /* 0x040fe20003f64070 */
[----:B------:R-:W-:Y:S01]  /*0e10*/  IMAD R31, R64, 0x2, R29 ;  /* 0x00000002401f7824 */ /* 0x000fe200078e021d */
[C---:B------:R-:W-:Y:S01]  /*0e20*/  ISETP.GT.U32.AND P2, PT, R33.reuse, R6, PT ;  /* 0x000000062100720c */ /* 0x040fe20003f44070 */
[--C-:B------:R-:W-:Y:S01]  /*0e30*/  @!P5 IMAD.IADD R22, R22, 0x1, -R33.reuse ;  /* 0x000000011616d824 */ /* 0x100fe200078e0a21 */
[C---:B------:R-:W-:Y:S01]  /*0e40*/  ISETP.GT.U32.AND P5, PT, R33.reuse, R27, PT ;  /* 0x0000001b2100720c */ /* 0x040fe20003fa4070 */
[----:B------:R-:W-:Y:S01]  /*0e50*/  @!P4 IMAD.IADD R10, R10, 0x1, -R33 ;  /* 0x000000010a0ac824 */ /* 0x000fe200078e0a21 */
[C---:B------:R-:W-:Y:S01]  /*0e60*/  ISETP.GT.U32.AND P4, PT, R33.reuse, R26, PT ;  /* 0x0000001a2100720c */ /* 0x040fe20003f84070 */
[----:B------:R-:W-:Y:S01]  /*0e70*/  IMAD R35, R64, 0x2, R31 ;  /* 0x0000000240237824 */ /* 0x000fe200078e021f */
[----:B------:R-:W-:Y:S01]  /*0e80*/  ISETP.GT.U32.AND P0, PT, R33, R22, PT ;  /* 0x000000162100720c */ /* 0x000fe20003f04070 */
[----:B------:R-:W-:Y:S01]  /*0e90*/  @!P6 IMAD.IADD R20, R20, 0x1, -R33 ;  /* 0x000000011414e824 */ /* 0x000fe200078e0a21 */
[----:B------:R-:W-:Y:S01]  /*0ea0*/  ISETP.GE.AND P6, PT, R13, RZ, PT ;  /* 0x000000ff0d00720c */ /* 0x000fe20003fc6270 */
[----:B------:R-:W-:-:S02]  /*0eb0*/  IMAD R19, R64, 0x2, R35 ;  /* 0x0000000240137824 */ /* 0x000fc400078e0223 */
[----:B------:R-:W-:Y:S01]  /*0ec0*/  @!P1 IMAD.IADD R21, R21, 0x1, -R33 ;  /* 0x0000000115159824 */ /* 0x000fe200078e0a21 */
[----:B------:R-:W-:Y:S01]  /*0ed0*/  ISETP.NE.AND P1, PT, R24, RZ, PT ;  /* 0x000000ff1800720c */ /* 0x000fe20003f25270 */
[----:B------:R-:W-:Y:S02]  /*0ee0*/  IMAD R97, R64, 0x2, R19 ;  /* 0x0000000240617824 */ /* 0x000fe400078e0213 */
[--C-:B------:R-:W-:Y:S01]  /*0ef0*/  @!P5 IMAD.IADD R27, R27, 0x1, -R33.reuse ;  /* 0x000000011b1bd824 */ /* 0x100fe200078e0a21 */
[----:B------:R-:W-:Y:S01]  /*0f00*/  ISETP.GE.AND P5, PT, R15, RZ, PT ;  /* 0x000000ff0f00720c */ /* 0x000fe20003fa6270 */
[--C-:B------:R-:W-:Y:S01]  /*0f10*/  @!P3 IMAD.IADD R23, R23, 0x1, -R33.reuse ;  /* 0x000000011717b824 */ /* 0x100fe200078e0a21 */
[----:B------:R-:W-:Y:S01]  /*0f20*/  ISETP.GE.AND P3, PT, R17, RZ, PT ;  /* 0x000000ff1100720c */ /* 0x000fe20003f66270 */
[----:B------:R-:W-:Y:S01]  /*0f30*/  @!P4 IMAD.IADD R26, R26, 0x1, -R33 ;  /* 0x000000011a1ac824 */ /* 0x000fe200078e0a21 */
[----:B------:R-:W-:Y:S01]  /*0f40*/  ISETP.GE.AND P4, PT, R16, RZ, PT ;  /* 0x000000ff1000720c */ /* 0x000fe20003f86270 */
[----:B------:R-:W-:Y:S01]  /*0f50*/  IMAD R95, R64, 0x2, R97 ;  /* 0x00000002405f7824 */ /* 0x000fe200078e0261 */
[----:B0-----:R-:W-:Y:S01]  /*0f60*/  R2UR UR8, R28 ;  /* 0x000000001c0872ca */ /* 0x001fe200000e0000 */
[----:B------:R-:W-:-:S02]  /*0f70*/  IMAD.MOV.U32 R28, RZ, RZ, R4 ;  /* 0x000000ffff1c7224 */ /* 0x000fc400078e0004 */
[C---:B------:R-:W-:Y:S02]  /*0f80*/  IMAD R93, R64.reuse, 0x2, R95 ;  /* 0x00000002405d7824 */ /* 0x040fe400078e025f */
[----:B------:R-:W-:Y:S02]  /*0f90*/  IMAD.SHL.U32 R11, R99, 0x200000, RZ ;  /* 0x00200000630b7824 */ /* 0x000fe400078e00ff */
[----:B------:R-:W-:Y:S02]  /*0fa0*/  IMAD R91, R64, 0x2, R93 ;  /* 0x00000002405b7824 */ /* 0x000fe400078e025d */
[--C-:B------:R-:W-:Y:S01]  /*0fb0*/  @!P0 IMAD.IADD R22, R22, 0x1, -R33.reuse ;  /* 0x0000000116168824 */ /* 0x100fe200078e0a21 */
[----:B------:R-:W-:Y:S01]  /*0fc0*/  LOP3.LUT R11, R11, 0x600000, RZ, 0xc0, !PT ;  /* 0x006000000b0b7812 */ /* 0x000fe200078ec0ff */
[----:B------:R-:W-:Y:S02]  /*0fd0*/  @!P2 IMAD.IADD R6, R6, 0x1, -R33 ;  /* 0x000000010606a824 */ /* 0x000fe400078e0a21 */
[----:B------:R-:W-:Y:S01]  /*0fe0*/  @!P6 IMAD.MOV R28, RZ, RZ, -R28 ;  /* 0x000000ffff1ce224 */ /* 0x000fe200078e0a1c */
[----:B------:R-:W-:Y:S01]  /*0ff0*/  ISETP.GE.AND P6, PT, R14, RZ, PT ;  /* 0x000000ff0e00720c */ /* 0x000fe20003fc6270 */
[----:B------:R-:W-:Y:S01]  /*1000*/  IMAD R33, R64, 0x2, R91 ;  /* 0x0000000240217824 */ /* 0x000fe200078e025b */
[----:B------:R-:W-:Y:S01]  /*1010*/  @!P1 LOP3.LUT R28, RZ, R24, RZ, 0x33, !PT ;  /* 0x00000018ff1c9212 */ /* 0x000fe200078e33ff */
[----:B------:R-:W-:Y:S01]  /*1020*/  @!P5 IMAD.MOV R21, RZ, RZ, -R21 ;  /* 0x000000ffff15d224 */ /* 0x000fe200078e0a15 */
[----:B------:R-:W-:Y:S01]  /*1030*/  ISETP.GE.AND P5, PT, R2, RZ, PT ;  /* 0x000000ff0200720c */ /* 0x000fe20003fa6270 */
[----:B------:R-:W-:Y:S01]  /*1040*/  @!P3 IMAD.MOV R10, RZ, RZ, -R10 ;  /* 0x000000ffff0ab224 */ /* 0x000fe200078e0a0a */
[----:B------:R-:W-:Y:S01]  /*1050*/  ISETP.GE.AND P1, PT, R12, RZ, PT ;  /* 0x000000ff0c00720c */ /* 0x000fe20003f26270 */
[----:B------:R-:W-:Y:S01]  /*1060*/  @!P4 IMAD.MOV R20, RZ, RZ, -R20 ;  /* 0x000000ffff14c224 */ /* 0x000fe200078e0a14 */
[----:B------:R-:W-:Y:S01]  /*1070*/  ISETP.GE.AND P3, PT, R3, RZ, PT ;  /* 0x000000ff0300720c */ /* 0x000fe20003f66270 */
[----:B-1----:R-:W-:Y:S01]  /*1080*/  VIADD R4, R8, 0x3f ;  /* 0x0000003f08047836 */ /* 0x002fe20000000000 */
[----:B------:R-:W-:Y:S01]  /*1090*/  ISETP.GE.AND P4, PT, R0, RZ, PT ;  /* 0x000000ff0000720c */ /* 0x000fe20003f86270 */
[----:B------:R-:W-:Y:S01]  /*10a0*/  IMAD R33, R64, 0x2, R33 ;  /* 0x0000000240217824 */ /* 0x000fe200078e0221 */
[----:B------:R-:W-:Y:S01]  /*10b0*/  R2UR UR10, R11 ;  /* 0x000000000b0a72ca */ /* 0x000fe200000e0000 */
[----:B------:R-:W-:Y:S01]  /*10c0*/  IMAD R9, R28, R9, RZ ;  /* 0x000000091c097224 */ /* 0x000fe200078e02ff */
[----:B------:R-:W-:Y:S01]  /*10d0*/  LOP3.LUT R11, R7, 0x8, RZ, 0xfc, !PT ;  /* 0x00000008070b7812 */ /* 0x000fe200078efcff */
[----:B------:R-:W-:Y:S01]  /*10e0*/  IMAD R33, R64, 0x2, R33 ;  /* 0x0000000240217824 */ /* 0x000fe200078e0221 */
[----:B------:R-:W-:Y:S01]  /*10f0*/  ISETP.GT.AND P0, PT, R4, 0x3f, PT ;  /* 0x0000003f0400780c */ /* 0x000fe20003f04270 */
[----:B------:R-:W-:-:S02]  /*1100*/  IMAD.SHL.U32 R128, R9, 0x2, RZ ;  /* 0x0000000209807824 */ /* 0x000fc400078e00ff */
[----:B------:R-:W-:Y:S01]  /*1110*/  IMAD.MOV.U32 R62, RZ, RZ, R6 ;  /* 0x000000ffff3e7224 */ /* 0x000fe200078e0006 */
[----:B------:R-:W-:Y:S01]  /*1120*/  BAR.SYNC.DEFER_BLOCKING 0x0 ;  /* 0x0000000000007b1d */ /* 0x000fe20000010000 */
[----:B------:R-:W-:Y:S01]  /*1130*/  IMAD R37, R64, 0x2, R33 ;  /* 0x0000000240257824 */ /* 0x000fe200078e0221 */
[----:B------:R-:W-:Y:S01]  /*1140*/  ISETP.LT.AND P2, PT, R11, R8, P0 ;  /* 0x000000080b00720c */ /* 0x000fe20000741270 */
[----:B------:R-:W-:Y:S01]  /*1150*/  @!P6 IMAD.MOV R22, RZ, RZ, -R22 ;  /* 0x000000ffff16e224 */ /* 0x000fe200078e0a16 */
[----:B------:R-:W-:Y:S01]  /*1160*/  ISETP.NE.AND P6, PT, R25, RZ, PT ;  /* 0x000000ff1900720c */ /* 0x000fe20003fc5270 */
[----:B------:R-:W-:Y:S01]  /*1170*/  @!P5 IMAD.MOV R26, RZ, RZ, -R26 ;  /* 0x000000ffff1ad224 */ /* 0x000fe200078e0a1a */
[----:B------:R-:W-:Y:S01]  /*1180*/  LOP3.LUT R11, RZ, R25, RZ, 0x33, !PT ;  /* 0x00000019ff0b7212 */ /* 0x000fe200078e33ff */
[----:B------:R-:W-:Y:S01]  /*1190*/  @!P1 IMAD.MOV R62, RZ, RZ, -R62 ;  /* 0x000000ffff3e9224 */ /* 0x000fe200078e0a3e */
[----:B---3--:R-:W-:Y:S01]  /*11a0*/  IADD3 R32, P5, PT, R128, UR12, RZ ;  /* 0x0000000c80207c10 */ /* 0x008fe2000ffbe0ff */
[----:B------:R-:W-:Y:S01]  /*11b0*/  @!P3 IMAD.MOV R23, RZ, RZ, -R23 ;  /* 0x000000ffff17b224 */ /* 0x000fe200078e0a17 */
[C---:B------:R-:W-:Y:S01]  /*11c0*/  SEL R6, R11.reuse, R10, !P6 ;  /* 0x0000000a0b067207 */ /* 0x040fe20007000000 */
[----:B------:R-:W-:Y:S01]  /*11d0*/  @!P4 IMAD.MOV R27, RZ, RZ, -R27 ;  /* 0x000000ffff1bc224 */ /* 0x000fe200078e0a1b */
[----:B------:R-:W-:Y:S01]  /*11e0*/  SEL R60, R11, R22, !P6 ;  /* 0x000000160b3c7207 */ /* 0x000fe20007000000 */
[----:B------:R-:W-:Y:S01]  /*11f0*/  IMAD R25, R64, 0x2, R37 ;  /* 0x0000000240197824 */ /* 0x000fe200078e0225 */
[----:B------:R-:W-:-:S02]  /*1200*/  LEA R24, P4, R33, R32, 0x1 ;  /* 0x0000002021187211 */ /* 0x000fc400078808ff */
[----:B------:R-:W-:Y:S01]  /*1210*/  LEA R10, P3, R37, R32, 0x1 ;  /* 0x00000020250a7211 */ /* 0x000fe200078608ff */
[----:B------:R-:W-:Y:S01]  /*1220*/  IMAD R32, R25, 0x2, R32 ;  /* 0x0000000219207824 */ /* 0x000fe200078e0220 */
[----:B------:R-:W-:Y:S02]  /*1230*/  LOP3.LUT P1, RZ, R18, 0x7f, RZ, 0xc0, !PT ;  /* 0x0000007f12ff7812 */ /* 0x000fe4000782c0ff */
[C---:B------:R-:W-:Y:S02]  /*1240*/  SEL R56, R11.reuse, R20, !P6 ;  /* 0x000000140b387207 */ /* 0x040fe40007000000 */
[C---:B------:R-:W-:Y:S02]  /*1250*/  SEL R58, R11.reuse, R21, !P6 ;  /* 0x000000150b3a7207 */ /* 0x040fe40007000000 */
[C---:B------:R-:W-:Y:S02]  /*1260*/  SEL R62, R11.reuse, R62, !P6 ;  /* 0x0000003e0b3e7207 */ /* 0x040fe40007000000 */
[----:B------:R-:W-:-:S02]  /*1270*/  SEL R54, R11, R23, !P6 ;  /* 0x000000170b367207 */ /* 0x000fc40007000000 */
[C---:B------:R-:W-:Y:S02]  /*1280*/  SEL R76, R11.reuse, R26, !P6 ;  /* 0x0000001a0b4c7207 */ /* 0x040fe40007000000 */
[----:B------:R-:W-:Y:S02]  /*1290*/  SEL R46, R11, R27, !P6 ;  /* 0x0000001b0b2e7207 */ /* 0x000fe40007000000 */
[----:B------:R-:W-:Y:S01]  /*12a0*/  LEA.HI.X.SX32 R22, R9, UR13, 0x1, P5 ;  /* 0x0000000d09167c11 */ /* 0x000fe2000a8f0eff */
[----:B------:R-:W-:Y:S06]  /*12b0*/  BRA.U UP0, `(.L_x_5) ;  /* 0x0000000100187547 */ /* 0x000fec000b800000 */
[----:B------:R-:W-:Y:S01]  /*12c0*/  ELECT P5, URZ, PT ;  /* 0x0000000000ff782f */ /* 0x000fe200038a0000 */
[----:B------:R-:W-:Y:S01]  /*12d0*/  IMAD.MOV.U32 R20, RZ, RZ, 0x1 ;  /* 0x00000001ff147424 */ /* 0x000fe200078e00ff */
[----:B------:R-:W-:Y:S01]  /*12e0*/  UMOV UR5, 0x40 ;  /* 0x0000004000057882 */ /* 0x000fe20000000000 */
[----:B------:R-:W-:Y:S01]  /*12f0*/  UVIRTCOUNT.DEALLOC.SMPOOL 0x80 ;  /* 0x000000800000784c */ /* 0x000fe20000000000 */
[----:B------:R-:W-:-:S09]  /*1300*/  ULEA UR5, UR4, UR5, 0x18 ;  /* 0x0000000504057291 */ /* 0x000fd2000f8ec0ff */
[----:B------:R0:W-:Y:S03]  /*1310*/  @P5 STS.U8 [UR5], R20 ;  /* 0x00000014ff005988 */ /* 0x0001e60008000005 */
.L_x_5:
[----:B------:R-:W-:Y:S01]  /*1320*/  UIADD3 UR10, UPT, UPT, UR8, UR10, URZ ;  /* 0x0000000a080a7290 */ /* 0x000fe2000fffe0ff */
[----:B------:R-:W-:Y:S01]  /*1330*/  LEA.HI.X.SX32 R25, R33, R22, 0x1, P4 ;  /* 0x0000001621197211 */ /* 0x000fe200020f0eff */
[----:B------:R-:W-:Y:S01]  /*1340*/  VOTEU.ALL UP1, P1 ;  /* 0x0000000000ff7886 */ /* 0x000fe20000820000 */
[----:B------:R-:W-:Y:S01]  /*1350*/  UMOV UR4, 0x1 ;  /* 0x0000000100047882 */ /* 0x000fe20000000000 */
[----:B------:R-:W-:Y:S01]  /*1360*/  UIADD3 UR11, UPT, UPT, UR9, 0x5000, URZ ;  /* 0x00005000090b7890 */ /* 0x000fe2000fffe0ff */
[----:B------:R-:W-:Y:S01]  /*1370*/  IADD3 R28, P4, PT, R128, UR12, RZ ;  /* 0x0000000c801c7c10 */ /* 0x000fe2000ff9e0ff */
[----:B------:R-:W-:Y:S01]  /*1380*/  VOTEU.ALL UP2, P1 ;  /* 0x0000000000ff7886 */ /* 0x000fe20000840000 */
[----:B------:R-:W-:-:S04]  /*1390*/  @!UP1 UIADD3 UR6, UPT, UPT, -UR4, 0x100000, URZ ;  /* 0x0010000004069890 */ /* 0x000fc8000fffe1ff */
[----:B------:R-:W-:Y:S02]  /*13a0*/  @!UP1 USHF.L.U32 UR7, UR6, 0xb, URZ ;  /* 0x0000000b06079899 */ /* 0x000fe400080006ff */
[----:B------:R-:W-:Y:S01]  /*13b0*/  @!UP1 USHF.L.U32 UR6, UR6, 0x1, URZ ;  /* 0x0000000106069899 */ /* 0x000fe200080006ff */
[----:B------:R-:W-:Y:S01]  /*13c0*/  IMAD R27, R64, 0x2, R91 ;  /* 0x00000002401b7824 */ /* 0x000fe200078e025b */
[----:B------:R-:W-:Y:S01]  /*13d0*/  STTM.16dp32bit_t0_t15.x8 tmem[UR10], RZ ;  /* 0x000000ff000079ed */ /* 0x000fe2000898000a */
[----:B------:R-:W-:Y:S01]  /*13e0*/  STTM.16dp32bit_t16_t31.x8 tmem[UR10+0x8], RZ ;  /* 0x000008ff000079ed */ /* 0x000fe200089a000a */
[----:B------:R-:W1:Y:S02]  /*13f0*/  FENCE.VIEW.ASYNC.T ;  /* 0x00000000000073c6 */ /* 0x000e640000000200 */
[----:B-1----:R-:W-:Y:S01]  /*1400*/  BAR.SYNC.DEFER_BLOCKING 0x0 ;  /* 0x0000000000007b1d */ /* 0x002fe20000010000 */
[----:B------:R-:W-:Y:S02]  /*1410*/  LEA.HI.X.SX32 R26, R9, UR13, 0x1, P4 ;  /* 0x0000000d091a7c11 */ /* 0x000fe4000a0f0eff */
[----:B0-----:R-:W-:-:S02]  /*1420*/  LEA R20, P4, R29, R28, 0x1 ;  /* 0x0000001c1d147211 */ /* 0x001fc400078808ff */
[----:B------:R-:W-:Y:S01]  /*1430*/  LOP3.LUT R153, R7, 0xa, RZ, 0xfc, !PT ;  /* 0x0000000a07997812 */ /* 0x000fe200078efcff */
[----:B------:R-:W0:Y:S01]  /*1440*/  LDCU UR5, c[0x0][0x3b0] ;  /* 0x00007600ff0577ac */ /* 0x000e220008000800 */
[----:B------:R-:W-:Y:S02]  /*1450*/  LEA.HI.X.SX32 R11, R37, R22, 0x1, P3 ;  /* 0x00000016250b7211 */ /* 0x000fe400018f0eff */
[----:B------:R-:W-:Y:S01]  /*1460*/  LEA.HI.X.SX32 R21, R29, R26, 0x1, P4 ;  /* 0x0000001a1d157211 */ /* 0x000fe200020f0eff */
[C---:B------:R-:W-:Y:S01]  /*1470*/  IMAD R29, R64.reuse, 0x2, R27 ;  /* 0x00000002401d7824 */ /* 0x040fe200078e021b */
[----:B------:R-:W-:Y:S02]  /*1480*/  ISETP.LT.AND P3, PT, R153, R8, P0 ;  /* 0x000000089900720c */ /* 0x000fe40000761270 */
[C---:B------:R-:W-:Y:S02]  /*1490*/  LEA R22, P4, R31.reuse, R28, 0x1 ;  /* 0x0000001c1f167211 */ /* 0x040fe400078808ff */
[----:B------:R-:W-:Y:S01]  /*14a0*/  PRMT R94, RZ, 0x7610, R94 ;  /* 0x00007610ff5e7816 */ /* 0x000fe2000000005e */
[----:B------:R-:W1:Y:S02]  /*14b0*/  FENCE.VIEW.ASYNC.S ;  /* 0x00000000000073c6 */ /* 0x000e640000000000 */
[----:B-1----:R1:W2:Y:S02]  /*14c0*/  @!UP2 SYNCS.EXCH.64 URZ, [UR11], UR6 ;  /* 0x000000060bffa5b2 */ /* 0x0022a40008000100 */
[----:B--2---:R-:W-:Y:S01]  /*14d0*/  BAR.SYNC.DEFER_BLOCKING 0x0 ;  /* 0x0000000000007b1d */ /* 0x004fe20000010000 */
[----:B------:R-:W-:Y:S01]  /*14e0*/  LEA.HI.X.SX32 R23, R31, R26, 0x1, P4 ;  /* 0x0000001a1f177211 */ /* 0x000fe200020f0eff */
[----:B------:R-:W-:Y:S01]  /*14f0*/  IMAD R31, R64, 0x2, R29 ;  /* 0x00000002401f7824 */ /* 0x000fe200078e021d */
[----:B------:R-:W-:-:S02]  /*1500*/  PRMT R150, RZ, 0x7610, R150 ;  /* 0x00007610ff967816 */ /* 0x000fc40000000096 */
[C---:B------:R-:W-:Y:S01]  /*1510*/  LOP3.LUT R149, R7.reuse, 0x18, RZ, 0xfc, !PT ;  /* 0x0000001807957812 */ /* 0x040fe200078efcff */
[----:B------:R-:W-:Y:S01]  /*1520*/  IMAD R31, R64, 0x2, R31 ;  /* 0x00000002401f7824 */ /* 0x000fe200078e021f */
[----:B------:R-:W-:-:S03]  /*1530*/  LOP3.LUT R151, R7, 0x10, RZ, 0xfc, !PT ;  /* 0x0000001007977812 */ /* 0x000fc600078efcff */
[----:B------:R-:W-:Y:S01]  /*1540*/  IMAD R33, R64, 0x2, R31 ;  /* 0x0000000240217824 */ /* 0x000fe200078e021f */
[----:B------:R-:W-:-:S03]  /*1550*/  LEA R30, P5, R27, R28, 0x1 ;  /* 0x0000001c1b1e7211 */ /* 0x000fc600078a08ff */
[----:B------:R-:W-:Y:S01]  /*1560*/  IMAD R37, R64, 0x2, R33 ;  /* 0x0000000240257824 */ /* 0x000fe200078e0221 */
[----:B------:R-:W-:Y:S01]  /*1570*/  LEA.HI.X.SX32 R31, R27, R26, 0x1, P5 ;  /* 0x0000001a1b1f7211 */ /* 0x000fe200028f0eff */
[----:B------:R-:W2:Y:S01]  /*1580*/  @P3 LDG.E.U16 R150, desc[UR20][R22.64] ;  /* 0x0000001416963981 */ /* 0x000ea2000c1e1500 */
[----:B------:R-:W-:-:S03]  /*1590*/  ISETP.LT.AND P3, PT, R149, R8, P0 ;  /* 0x000000089500720c */ /* 0x000fc60000761270 */
[----:B------:R3:W4:Y:S01]  /*15a0*/  @P2 LDG.E.U16 R94, desc[UR20][R20.64] ;  /* 0x00000014145e2981 */ /* 0x000722000c1e1500 */
[----:B------:R-:W-:Y:S01]  /*15b0*/  ISETP.LT.AND P2, PT, R151, R8, P0 ;  /* 0x000000089700720c */ /* 0x000fe20000741270 */
[C---:B------:R-:W-:Y:S01]  /*15c0*/  IMAD R27, R64.reuse, 0x2, R37 ;  /* 0x00000002401b7824 */ /* 0x040fe200078e0225 */
[----:B------:R-:W-:Y:S02]  /*15d0*/  PRMT R100, RZ, 0x7610, R100 ;  /* 0x00007610ff647816 */ /* 0x000fe40000000064 */
[----:B------:R-:W-:Y:S01]  /*15e0*/  PRMT R90, RZ, 0x7610, R90 ;  /* 0x00007610ff5a7816 */ /* 0x000fe2000000005a */
[----:B------:R-:W-:Y:S01]  /*15f0*/  IMAD R75, R64, 0x2, R27 ;  /* 0x00000002404b7824 */ /* 0x000fe200078e021b */
[----:B---3--:R-:W-:-:S03]  /*1600*/  LEA R20, P4, R97, R28, 0x1 ;  /* 0x0000001c61147211 */ /* 0x008fc600078808ff */
[----:B------:R-:W3:Y:S01]  /*1610*/  @P3 LDG.E.U16 R100, desc[UR20][R30.64] ;  /* 0x000000141e643981 */ /* 0x000ee2000c1e1500 */
[----:B------:R-:W-:Y:S02]  /*1620*/  LOP3.LUT R147, R7, 0x1a, RZ, 0xfc, !PT ;  /* 0x0000001a07937812 */ /* 0x000fe400078efcff */
[----:B------:R-:W-:Y:S01]  /*1630*/  LEA.HI.X.SX32 R21, R97, R26, 0x1, P4 ;  /* 0x0000001a61157211 */ /* 0x000fe200020f0eff */
[----:B------:R-:W-:Y:S01]  /*1640*/  IMAD R39, R64, 0x2, R75 ;  /* 0x0000000240277824 */ /* 0x000fe200078e024b */
[----:B------:R-:W-:-:S03]  /*1650*/  LEA R22, P3, R29, R28, 0x1 ;  /* 0x0000001c1d167211 */ /* 0x000fc600078608ff */
[----:B------:R5:W2:Y:S01]  /*1660*/  @P2 LDG.E.U16 R90, desc[UR20][R20.64] ;  /* 0x00000014145a2981 */ /* 0x000aa2000c1e1500 */
[----:B------:R-:W-:Y:S02]  /*1670*/  ISETP.LT.AND P2, PT, R147, R8, P0 ;  /* 0x000000089300720c */ /* 0x000fe40000741270 */
[----:B------:R-:W-:Y:S01]  /*1680*/  LEA.HI.X.SX32 R23, R29, R26, 0x1, P3 ;  /* 0x0000001a1d177211 */ /* 0x000fe200018f0eff */
[C---:B------:R-:W-:Y:S01]  /*1690*/  IMAD R29, R64.reuse, 0x2, R39 ;  /* 0x00000002401d7824 */ /* 0x040fe200078e0227 */
[C---:B------:R-:W-:Y:S02]  /*16a0*/  LOP3.LUT R63, R7.reuse, 0x22, RZ, 0xfc, !PT ;  /* 0x00000022073f7812 */ /* 0x040fe400078efcff */
[----:B------:R-:W-:Y:S01]  /*16b0*/  LOP3.LUT R61, R7, 0x20, RZ, 0xfc, !PT ;  /* 0x00000020073d7812 */ /* 0x000fe200078efcff */
[C---:B------:R-:W-:Y:S01]  /*16c0*/  IMAD R67, R64.reuse, 0x2, R29 ;  /* 0x0000000240437824 */ /* 0x040fe200078e021d */
[-C--:B------:R-:W-:Y:S02]  /*16d0*/  ISETP.LT.AND P4, PT, R63, R8.reuse, P0 ;  /* 0x000000083f00720c */ /* 0x080fe40000781270 */
[----:B------:R-:W-:Y:S01]  /*16e0*/  PRMT R135, RZ, 0x7610, R135 ;  /* 0x00007610ff877816 */ /* 0x000fe20000000087 */
[----:B------:R-:W-:Y:S01]  /*16f0*/  IMAD R85, R64, 0x2, R67 ;  /* 0x0000000240557824 */ /* 0x000fe200078e0243 */
[----:B------:R-:W-:-:S02]  /*1700*/  ISETP.LT.AND P3, PT, R61, R8, P0 ;  /* 0x000000083d00720c */ /* 0x000fc40000761270 */
[-C--:B-----5:R-:W-:Y:S01]  /*1710*/  LEA R20, P5, R37, R28.reuse, 0x1 ;  /* 0x0000001c25147211 */ /* 0x0a0fe200078a08ff */
[C---:B------:R-:W-:Y:S01]  /*1720*/  IMAD R31, R64.reuse, 0x2, R85 ;  /* 0x00000002401f7824 */ /* 0x040fe200078e0255 */
[----:B------:R5:W2:Y:S01]  /*1730*/  @P2 LDG.E.U16 R135, desc[UR20][R22.64] ;  /* 0x0000001416872981 */ /* 0x000aa2000c1e1500 */
[----:B------:R-:W-:Y:S02]  /*1740*/  PRMT R137, RZ, 0x7610, R137 ;  /* 0x00007610ff897816 */ /* 0x000fe40000000089 */
[----:B------:R-:W-:Y:S02]  /*1750*/  LEA RZ, P2, R33, R28, 0x1 ;  /* 0x0000001c21ff7211 */ /* 0x000fe400078408ff */
[-C--:B------:R-:W-:Y:S01]  /*1760*/  LEA.HI.X.SX32 R21, R37, R26.reuse, 0x1, P5 ;  /* 0x0000001a25157211 */ /* 0x080fe200028f0eff */
[C---:B------:R-:W-:Y:S01]  /*1770*/  IMAD R37, R64.reuse, 0x2, R31 ;  /* 0x0000000240257824 */ /* 0x040fe200078e021f */
[----:B------:R-:W-:Y:S02]  /*1780*/  LOP3.LUT R59, R7, 0x28, RZ, 0xfc, !PT ;  /* 0x00000028073b7812 */ /* 0x000fe400078efcff */
[----:B------:R-:W-:Y:S01]  /*1790*/  PRMT R92, RZ, 0x7610, R92 ;  /* 0x00007610ff5c7816 */ /* 0x000fe2000000005c */
[----:B------:R-:W2:Y:S01]  /*17a0*/  @P4 LDG.E.U16 R137, desc[UR20][R20.64] ;  /* 0x0000001414894981 */ /* 0x000ea2000c1e1500 */
[----:B------:R-:W-:Y:S01]  /*17b0*/  LEA.HI.X.SX32 R33, R33, R26, 0x1, P2 ;  /* 0x0000001a21217211 */ /* 0x000fe200010f0eff */
[----:B------:R-:W-:Y:S01]  /*17c0*/  IMAD R71, R64, 0x2, R37 ;  /* 0x0000000240477824 */ /* 0x000fe200078e0225 */
[----:B------:R-:W-:-:S02]  /*17d0*/  LOP3.LUT R57, R7, 0x30, RZ, 0xfc, !PT ;  /* 0x0000003007397812 */ /* 0x000fc400078efcff */
[-C--:B------:R-:W-:Y:S01]  /*17e0*/  ISETP.LT.AND P4, PT, R59, R8.reuse, P0 ;  /* 0x000000083b00720c */ /* 0x080fe20000781270 */
[----:B------:R0:W2:Y:S01]  /*17f0*/  @P3 LDG.E.U16 R92, desc[UR20][R32.64] ;  /* 0x00000014205c3981 */ /* 0x0000a2000c1e1500 */
[----:B------:R-:W-:Y:S01]  /*1800*/  ISETP.LT.AND P3, PT, R57, R8, P0 ;  /* 0x000000083900720c */ /* 0x000fe20000761270 */
[----:B------:R-:W-:Y:S01]  /*1810*/  IMAD R87, R64, 0x2, R71 ;  /* 0x0000000240577824 */ /* 0x000fe200078e0247 */
[-C--:B-----5:R-:W-:Y:S02]  /*1820*/  LEA R22, P2, R39, R28.reuse, 0x1 ;  /* 0x0000001c27167211 */ /* 0x0a0fe400078408ff */
[----:B------:R-:W-:Y:S02]  /*1830*/  LOP3.LUT R55, R7, 0x38, RZ, 0xfc, !PT ;  /* 0x0000003807377812 */ /* 0x000fe400078efcff */
[----:B------:R-:W-:Y:S02]  /*1840*/  PRMT R98, RZ, 0x7610, R98 ;  /* 0x00007610ff627816 */ /* 0x000fe40000000062 */
[----:B------:R-:W-:-:S02]  /*1850*/  LEA R30, P5, R31, R28, 0x1 ;  /* 0x0000001c1f1e7211 */ /* 0x000fc400078a08ff */
[----:B------:R-:W-:Y:S01]  /*1860*/  LEA.HI.X.SX32 R23, R39, R26, 0x1, P2 ;  /* 0x0000001a27177211 */ /* 0x000fe200010f0eff */
[----:B------:R-:W-:Y:S01]  /*1870*/  IMAD R39, R64, 0x2, R87 ;  /* 0x0000000240277824 */ /* 0x000fe200078e0257 */
[----:B------:R-:W-:Y:S02]  /*1880*/  LOP3.LUT R53, R7, 0x12, RZ, 0xfc, !PT ;  /* 0x0000001207357812 */ /* 0x000fe400078efcff */
[----:B------:R-:W-:Y:S01]  /*1890*/  ISETP.LT.AND P2, PT, R55, R8, P0 ;  /* 0x000000083700720c */ /* 0x000fe20000741270 */
[----:B------:R5:W2:Y:S01]  /*18a0*/  @P4 LDG.E.U16 R98, desc[UR20][R22.64] ;  /* 0x0000001416624981 */ /* 0x000aa2000c1e1500 */
[----:B------:R-:W-:Y:S02]  /*18b0*/  PRMT R96, RZ, 0x7610, R96 ;  /* 0x00007610ff607816 */ /* 0x000fe40000000060 */
[----:B------:R-:W-:Y:S02]  /*18c0*/  LEA.HI.X.SX32 R31, R31, R26, 0x1, P5 ;  /* 0x0000001a1f1f7211 */ /* 0x000fe400028f0eff */
[----:B------:R-:W-:-:S02]  /*18d0*/  ISETP.LT.AND P4, PT, R53, R8, P0 ;  /* 0x000000083500720c */ /* 0x000fc40000781270 */
[-C--:B0-----:R-:W-:Y:S01]  /*18e0*/  LEA R32, P6, R39, R28.reuse, 0x1 ;  /* 0x0000001c27207211 */ /* 0x081fe200078c08ff */
[----:B------:R0:W2:Y:S01]  /*18f0*/  @P3 LDG.E.U16 R96, desc[UR20][R30.64] ;  /* 0x000000141e603981 */ /* 0x0000a2000c1e1500 */
[----:B------:R-:W-:Y:S02]  /*1900*/  LOP3.LUT R51, R7, 0x2a, RZ, 0xfc, !PT ;  /* 0x0000002a07337812 */ /* 0x000fe400078efcff */
[----:B------:R-:W-:Y:S02]  /*1910*/  LEA R20, P5, R95, R28, 0x1 ;  /* 0x0000001c5f147211 */ /* 0x000fe400078a08ff */
[----:B------:R-:W-:Y:S02]  /*1920*/  PRMT R130, RZ, 0x7610, R130 ;  /* 0x00007610ff827816 */ /* 0x000fe40000000082 */
[----:B------:R-:W-:Y:S02]  /*1930*/  LEA.HI.X.SX32 R33, R39, R26, 0x1, P6 ;  /* 0x0000001a27217211 */ /* 0x000fe400030f0eff */
[----:B------:R-:W-:-:S02]  /*1940*/  ISETP.LT.AND P3, PT, R51, R8, P0 ;  /* 0x000000083300720c */ /* 0x000fc40000761270 */
[----:B------:R-:W-:Y:S01]  /*1950*/  LOP3.LUT R49, R7, 0x32, RZ, 0xfc, !PT ;  /* 0x0000003207317812 */ /* 0x000fe200078efcff */
[----:B------:R0:W2:Y:S01]  /*1960*/  @P2 LDG.E.U16 R130, desc[UR20][R32.64] ;  /* 0x0000001420822981 */ /* 0x0000a2000c1e1500 */
[----:B------:R-:W-:Y:S02]  /*1970*/  PRMT R139, RZ, 0x7610, R139 ;  /* 0x00007610ff8b7816 */ /* 0x000fe4000000008b */
[----:B------:R-:W-:Y:S02]  /*1980*/  LEA.HI.X.SX32 R21, R95, R26, 0x1, P5 ;  /* 0x0000001a5f157211 */ /* 0x000fe400028f0eff */
[----:B-----5:R-:W-:Y:S02]  /*1990*/  LEA R22, P5, R29, R28, 0x1 ;  /* 0x0000001c1d167211 */ /* 0x020fe400078a08ff */
[----:B------:R-:W-:Y:S01]  /*19a0*/  LOP3.LUT R47, R7, 0x3a, RZ, 0xfc, !PT ;  /* 0x0000003a072f7812 */ /* 0x000fe200078efcff */
[----:B------:R5:W2:Y:S01]  /*19b0*/  @P4 LDG.E.U16 R139, desc[UR20][R20.64] ;  /* 0x00000014148b4981 */ /* 0x000aa2000c1e1500 */
[----:B------:R-:W-:-:S02]  /*19c0*/  ISETP.LT.AND P2, PT, R49, R8, P0 ;  /* 0x000000083100720c */ /* 0x000fc40000741270 */
[----:B------:R-:W-:Y:S02]  /*19d0*/  PRMT R141, RZ, 0x7610, R141 ;  /* 0x00007610ff8d7816 */ /* 0x000fe4000000008d */
[----:B------:R-:W-:Y:S01]  /*19e0*/  LEA.HI.X.SX32 R23, R29, R26, 0x1, P5 ;  /* 0x0000001a1d177211 */ /* 0x000fe200028f0eff */
[----:B------:R-:W-:Y:S01]  /*19f0*/  IMAD R29, R64, 0x2, R39 ;  /* 0x00000002401d7824 */ /* 0x000fe200078e0227 */
[----:B------:R-:W-:Y:S02]  /*1a00*/  ISETP.LT.AND P4, PT, R47, R8, P0 ;  /* 0x000000082f00720c */ /* 0x000fe40000781270 */
[-C--:B0-----:R-:W-:Y:S01]  /*1a10*/  LEA R30, P5, R37, R28.reuse, 0x1 ;  /* 0x0000001c251e7211 */ /* 0x081fe200078a08ff */
[----:B------:R0:W2:Y:S01]  /*1a20*/  @P3 LDG.E.U16 R141, desc[UR20][R22.64] ;  /* 0x00000014168d3981 */ /* 0x0000a2000c1e1500 */
[----:B------:R-:W-:Y:S02]  /*1a30*/  PRMT R145, RZ, 0x7610, R145 ;  /* 0x00007610ff917816 */ /* 0x000fe40000000091 */
[----:B------:R-:W-:-:S02]  /*1a40*/  LEA R32, P3, R29, R28, 0x1 ;  /* 0x0000001c1d207211 */ /* 0x000fc400078608ff */
[-C--:B------:R-:W-:Y:S02]  /*1a50*/  LEA.HI.X.SX32 R31, R37, R26.reuse, 0x1, P5 ;  /* 0x0000001a251f7211 */ /* 0x080fe400028f0eff */
[----:B------:R-:W-:Y:S02]  /*1a60*/  LOP3.LUT R45, R7, 0xc, RZ, 0xfc, !PT ;  /* 0x0000000c072d7812 */ /* 0x000fe400078efcff */
[----:B------:R-:W-:Y:S01]  /*1a70*/  PRMT R143, RZ, 0x7610, R143 ;  /* 0x00007610ff8f7816 */ /* 0x000fe2000000008f */
[----:B------:R-:W2:Y:S01]  /*1a80*/  @P2 LDG.E.U16 R145, desc[UR20][R30.64] ;  /* 0x000000141e912981 */ /* 0x000ea2000c1e1500 */
[----:B------:R-:W-:Y:S02]  /*1a90*/  LEA.HI.X.SX32 R33, R29, R26, 0x1, P3 ;  /* 0x0000001a1d217211 */ /* 0x000fe400018f0eff */
[----:B------:R-:W-:Y:S02]  /*1aa0*/  ISETP.LT.AND P2, PT, R45, R8, P0 ;  /* 0x000000082d00720c */ /* 0x000fe40000741270 */
[----:B------:R-:W-:Y:S01]  /*1ab0*/  LOP3.LUT R43, R7, 0x14, RZ, 0xfc, !PT ;  /* 0x00000014072b7812 */ /* 0x000fe200078efcff */
[----:B------:R-:W2:Y:S01]  /*1ac0*/  @P4 LDG.E.U16 R143, desc[UR20][R32.64] ;  /* 0x00000014208f4981 */ /* 0x000ea2000c1e1500 */
[----:B-----5:R-:W-:-:S02]  /*1ad0*/  LEA R20, P4, R35, R28, 0x1 ;  /* 0x0000001c23147211 */ /* 0x020fc400078808ff */
[----:B------:R-:W-:Y:S02]  /*1ae0*/  ISETP.LT.AND P3, PT, R43, R8, P0 ;  /* 0x000000082b00720c */ /* 0x000fe40000761270 */
[----:B------:R-:W-:Y:S02]  /*1af0*/  LOP3.LUT R39, R7, 0x24, RZ, 0xfc, !PT ;  /* 0x0000002407277812 */ /* 0x000fe400078efcff */
[----:B------:R-:W-:Y:S02]  /*1b00*/  PRMT R146, RZ, 0x7610, R146 ;  /* 0x00007610ff927816 */ /* 0x000fe40000000092 */
[----:B------:R-:W-:Y:S02]  /*1b10*/  LEA.HI.X.SX32 R21, R35, R26, 0x1, P4 ;  /* 0x0000001a23157211 */ /* 0x000fe400020f0eff */
[----:B------:R-:W-:Y:S02]  /*1b20*/  LOP3.LUT R41, R7, 0x1c, RZ, 0xfc, !PT ;  /* 0x0000001c07297812 */ /* 0x000fe400078efcff */
[----:B0-----:R-:W-:Y:S01]  /*1b30*/  LEA R22, P6, R93, R28, 0x1 ;  /* 0x0000001c5d167211 */ /* 0x001fe200078c08ff */
[----:B------:R0:W5:Y:S01]  /*1b40*/  @P2 LDG.E.U16 R146, desc[UR20][R20.64] ;  /* 0x0000001414922981 */ /* 0x000162000c1e1500 */
[----:B------:R-:W-:-:S02]  /*1b50*/  ISETP.LT.AND P4, PT, R39, R8, P0 ;  /* 0x000000082700720c */ /* 0x000fc40000781270 */
[----:B------:R-:W-:Y:S02]  /*1b60*/  PRMT R48, RZ, 0x7610, R48 ;  /* 0x00007610ff307816 */ /* 0x000fe40000000030 */
[----:B------:R-:W-:Y:S02]  /*1b70*/  ISETP.LT.AND P5, PT, R41, R8, P0 ;  /* 0x000000082900720c */ /* 0x000fe400007a1270 */
[----:B------:R-:W-:Y:S02]  /*1b80*/  LEA.HI.X.SX32 R23, R93, R26, 0x1, P6 ;  /* 0x0000001a5d177211 */ /* 0x000fe400030f0eff */
[----:B------:R-:W-:Y:S02]  /*1b90*/  LEA R68, P2, R27, R28, 0x1 ;  /* 0x0000001c1b447211 */ /* 0x000fe400078408ff */
[----:B------:R-:W-:Y:S01]  /*1ba0*/  LOP3.LUT R37, R7, 0x2c, RZ, 0xfc, !PT ;  /* 0x0000002c07257812 */ /* 0x000fe200078efcff */
[----:B------:R0:W3:Y:S01]  /*1bb0*/  @P3 LDG.E.U16 R48, desc[UR20][R22.64] ;  /* 0x0000001416303981 */ /* 0x0000e2000c1e1500 */
[----:B------:R-:W-:-:S02]  /*1bc0*/  PRMT R52, RZ, 0x7610, R52 ;  /* 0x00007610ff347816 */ /* 0x000fc40000000034 */
[----:B------:R-:W-:Y:S02]  /*1bd0*/  LEA.HI.X.SX32 R69, R27, R26, 0x1, P2 ;  /* 0x0000001a1b457211 */ /* 0x000fe400010f0eff */
[----:B------:R-:W-:Y:S02]  /*1be0*/  LOP3.LUT R35, R7, 0x34, RZ, 0xfc, !PT ;  /* 0x0000003407237812 */ /* 0x000fe400078efcff */
[-C--:B------:R-:W-:Y:S01]  /*1bf0*/  ISETP.LT.AND P3, PT, R37, R8.reuse, P0 ;  /* 0x000000082500720c */ /* 0x080fe20000761270 */
[----:B------:R-:W3:Y:S01]  /*1c00*/  @P4 LDG.E.U16 R52, desc[UR20][R68.64] ;  /* 0x0000001444344981 */ /* 0x000ee2000c1e1500 */
[----:B------:R-:W-:Y:S02]  /*1c10*/  PRMT R50, RZ, 0x7610, R50 ;  /* 0x00007610ff327816 */ /* 0x000fe40000000032 */
[----:B------:R-:W-:Y:S02]  /*1c20*/  ISETP.LT.AND P2, PT, R35, R8, P0 ;  /* 0x000000082300720c */ /* 0x000fe40000741270 */
[----:B------:R-:W-:-:S02]  /*1c30*/  LEA R72, P4, R67, R28, 0x1 ;  /* 0x0000001c43487211 */ /* 0x000fc400078808ff */
[----:B------:R1:W3:Y:S01]  /*1c40*/  @P5 LDG.E.U16 R50, desc[UR20][R24.64] ;  /* 0x0000001418325981 */ /* 0x0002e2000c1e1500 */
[----:B0-----:R-:W-:Y:S02]  /*1c50*/  PRMT R20, RZ, 0x7610, R20 ;  /* 0x00007610ff147816 */ /* 0x001fe40000000014 */
[----:B------:R-:W-:Y:S02]  /*1c60*/  LEA R66, P5, R71, R28, 0x1 ;  /* 0x0000001c47427211 */ /* 0x000fe400078a08ff */
[-C--:B------:R-:W-:Y:S02]  /*1c70*/  LEA.HI.X.SX32 R73, R67, R26.reuse, 0x1, P4 ;  /* 0x0000001a43497211 */ /* 0x080fe400020f0eff */
[----:B------:R-:W-:Y:S02]  /*1c80*/  LOP3.LUT R31, R7, 0xe, RZ, 0xfc, !PT ;  /* 0x0000000e071f7812 */ /* 0x000fe400078efcff */
[----:B------:R-:W-:Y:S01]  /*1c90*/  PRMT R22, RZ, 0x7610, R22 ;  /* 0x00007610ff167816 */ /* 0x000fe20000000016 */
[----:B------:R-:W3:Y:S01]  /*1ca0*/  @P3 LDG.E.U16 R20, desc[UR20][R72.64] ;  /* 0x0000001448143981 */ /* 0x000ee2000c1e1500 */
[----:B------:R-:W-:-:S02]  /*1cb0*/  LEA.HI.X.SX32 R67, R71, R26, 0x1, P5 ;  /* 0x0000001a47437211 */ /* 0x000fc400028f0eff */
[----:B------:R-:W-:-:S03]  /*1cc0*/  ISETP.LT.AND P3, PT, R31, R8, P0 ;  /* 0x000000081f00720c */ /* 0x000fc60000761270 */
[----:B------:R0:W3:Y:S01]  /*1cd0*/  @P2 LDG.E.U16 R22, desc[UR20][R66.64] ;  /* 0x0000001442162981 */ /* 0x0000e2000c1e1500 */
[----:B------:R-:W-:Y:S02]  /*1ce0*/  LEA R70, P2, R19, R28, 0x1 ;  /* 0x0000001c13467211 */ /* 0x000fe400078408ff */
[----:B------:R-:W-:Y:S01]  /*1cf0*/  LOP3.LUT R33, R7, 0x3c, RZ, 0xfc, !PT ;  /* 0x0000003c07217812 */ /* 0x000fe200078efcff */
[----:B------:R-:W-:Y:S01]  /*1d00*/  IMAD R89, R64, 0x2, R29 ;  /* 0x0000000240597824 */ /* 0x000fe200078e021d */
[----:B------:R-:W-:Y:S02]  /*1d10*/  PRMT R155, RZ, 0x7610, R155 ;  /* 0x00007610ff9b7816 */ /* 0x000fe4000000009b */
[----:B------:R-:W-:Y:S02]  /*1d20*/  LEA.HI.X.SX32 R71, R19, R26, 0x1, P2 ;  /* 0x0000001a13477211 */ /* 0x000fe400010f0eff */
[----:B------:R-:W-:Y:S02]  /*1d30*/  ISETP.LT.AND P4, PT, R33, R8, P0 ;  /* 0x000000082100720c */ /* 0x000fe40000781270 */
[----:B-1----:R-:W-:Y:S01]  /*1d40*/  LOP3.LUT R25, R7, 0x26, RZ, 0xfc, !PT ;  /* 0x0000002607197812 */ /* 0x002fe200078efcff */
[----:B------:R-:W5:Y:S01]  /*1d50*/  @P3 LDG.E.U16 R155, desc[UR20][R70.64] ;  /* 0x00000014469b3981 */ /* 0x000f62000c1e1500 */
[----:B------:R-:W-:-:S02]  /*1d60*/  LEA R68, P5, R89, R28, 0x1 ;  /* 0x0000001c59447211 */ /* 0x000fc400078a08ff */
[----:B0-----:R-:W-:Y:S02]  /*1d70*/  LEA R66, P2, R91, R28, 0x1 ;  /* 0x0000001c5b427211 */ /* 0x001fe400078408ff */
[C---:B------:R-:W-:Y:S02]  /*1d80*/  LOP3.LUT R29, R7.reuse, 0x16, RZ, 0xfc, !PT ;  /* 0x00000016071d7812 */ /* 0x040fe400078efcff */
[----:B------:R-:W-:Y:S02]  /*1d90*/  LOP3.LUT R27, R7, 0x1e, RZ, 0xfc, !PT ;  /* 0x0000001e071b7812 */ /* 0x000fe400078efcff */
[----:B------:R-:W-:Y:S02]  /*1da0*/  ISETP.LT.AND P3, PT, R25, R8, P0 ;  /* 0x000000081900720c */ /* 0x000fe40000761270 */
[----:B------:R-:W-:Y:S02]  /*1db0*/  LEA.HI.X.SX32 R69, R89, R26, 0x1, P5 ;  /* 0x0000001a59457211 */ /* 0x000fe400028f0eff */
[----:B------:R-:W-:-:S02]  /*1dc0*/  PRMT R24, RZ, 0x7610, R24 ;  /* 0x00007610ff187816 */ /* 0x000fc40000000018 */
[----:B------:R-:W-:Y:S02]  /*1dd0*/  LEA.HI.X.SX32 R67, R91, R26, 0x1, P2 ;  /* 0x0000001a5b437211 */ /* 0x000fe400010f0eff */
[-C--:B------:R-:W-:Y:S02]  /*1de0*/  ISETP.LT.AND P5, PT, R29, R8.reuse, P0 ;  /* 0x000000081d00720c */ /* 0x080fe400007a1270 */
[----:B------:R-:W-:Y:S01]  /*1df0*/  ISETP.LT.AND P2, PT, R27, R8, P0 ;  /* 0x000000081b00720c */ /* 0x000fe20000741270 */
[----:B------:R-:W5:Y:S01]  /*1e00*/  @P4 LDG.E.U16 R24, desc[UR20][R68.64] ;  /* 0x0000001444184981 */ /* 0x000f62000c1e1500 */
[----:B------:R-:W-:Y:S02]  /*1e10*/  LEA R72, P6, R75, R28, 0x1 ;  /* 0x0000001c4b487211 */ /* 0x000fe400078c08ff */
[----:B------:R-:W-:Y:S02]  /*1e20*/  LOP3.LUT R23, R7, 0x2e, RZ, 0xfc, !PT ;  /* 0x0000002e07177812 */ /* 0x000fe400078efcff */
[----:B------:R-:W-:-:S02]  /*1e30*/  PRMT R161, RZ, 0x7610, R161 ;  /* 0x00007610ffa17816 */ /* 0x000fc400000000a1 */
[----:B------:R-:W-:Y:S02]  /*1e40*/  LEA.HI.X.SX32 R73, R75, R26, 0x1, P6 ;  /* 0x0000001a4b497211 */ /* 0x000fe400030f0eff */
[----:B------:R-:W-:Y:S02]  /*1e50*/  ISETP.LT.AND P4, PT, R23, R8, P0 ;  /* 0x000000081700720c */ /* 0x000fe40000781270 */
[----:B------:R-:W-:Y:S01]  /*1e60*/  PRMT R157, RZ, 0x7610, R157 ;  /* 0x00007610ff9d7816 */ /* 0x000fe2000000009d */
[----:B------:R-:W5:Y:S01]  /*1e70*/  @P3 LDG.E.U16 R161, desc[UR20][R72.64] ;  /* 0x0000001448a13981 */ /* 0x000f62000c1e1500 */
[----:B------:R-:W-:Y:S02]  /*1e80*/  PRMT R159, RZ, 0x7610, R159 ;  /* 0x00007610ff9f7816 */ /* 0x000fe4000000009f */
[----:B------:R-:W-:Y:S02]  /*1e90*/  LEA R74, P6, R85, R28, 0x1 ;  /* 0x0000001c554a7211 */ /* 0x000fe400078c08ff */
[----:B------:R-:W-:Y:S01]  /*1ea0*/  ISETP.LT.AND P3, PT, R7, R8, P0 ;  /* 0x000000080700720c */ /* 0x000fe20000761270 */
[----:B------:R0:W5:Y:S01]  /*1eb0*/  @P5 LDG.E.U16 R157, desc[UR20][R66.64] ;  /* 0x00000014429d5981 */ /* 0x000162000c1e1500 */
[----:B------:R-:W-:-:S02]  /*1ec0*/  PRMT R163, RZ, 0x7610, R163 ;  /* 0x00007610ffa37816 */ /* 0x000fc400000000a3 */
[----:B------:R-:W-:Y:S01]  /*1ed0*/  LEA.HI.X.SX32 R75, R85, R26, 0x1, P6 ;  /* 0x0000001a554b7211 */ /* 0x000fe200030f0eff */
[----:B------:R1:W5:Y:S01]  /*1ee0*/  @P2 LDG.E.U16 R159, desc[UR20][R10.64] ;  /* 0x000000140a9f2981 */ /* 0x000362000c1e1500 */
[C---:B------:R-:W-:Y:S02]  /*1ef0*/  LOP3.LUT R21, R7.reuse, 0x36, RZ, 0xfc, !PT ;  /* 0x0000003607157812 */ /* 0x040fe400078efcff */
[----:B------:R-:W-:Y:S01]  /*1f00*/  LOP3.LUT R19, R7, 0x2, RZ, 0xfc, !PT ;  /* 0x0000000207137812 */ /* 0x000fe200078efcff */
[----:B------:R1:W5:Y:S01]  /*1f10*/  @P4 LDG.E.U16 R163, desc[UR20][R74.64] ;  /* 0x000000144aa34981 */ /* 0x000362000c1e1500 */
[-C--:B0-----:R-:W-:Y:S02]  /*1f20*/  LEA R66, P2, R83, R28.reuse, 0x1 ;  /* 0x0000001c53427211 */ /* 0x081fe400078408ff */
[----:B------:R-:W-:Y:S02]  /*1f30*/  PRMT R148, RZ, 0x7610, R148 ;  /* 0x00007610ff947816 */ /* 0x000fe40000000094 */
[----:B------:R-:W-:-:S02]  /*1f40*/  LEA R70, P6, R79, R28, 0x1 ;  /* 0x0000001c4f467211 */ /* 0x000fc400078c08ff */
[----:B------:R-:W-:Y:S02]  /*1f50*/  LEA.HI.X.SX32 R67, R83, R26, 0x1, P2 ;  /* 0x0000001a53437211 */ /* 0x000fe400010f0eff */
[-C--:B------:R-:W-:Y:S02]  /*1f60*/  ISETP.LT.AND P2, PT, R21, R8.reuse, P0 ;  /* 0x000000081500720c */ /* 0x080fe40000741270 */
[----:B------:R-:W-:Y:S01]  /*1f70*/  ISETP.LT.AND P5, PT, R19, R8, P0 ;  /* 0x000000081300720c */ /* 0x000fe200007a1270 */
[----:B------:R-:W-:Y:S01]  /*1f80*/  IMAD R89, R64, 0x2, R89 ;  /* 0x0000000240597824 */ /* 0x000fe200078e0259 */
[----:B------:R-:W-:Y:S01]  /*1f90*/  LEA R68, P4, R81, R28, 0x1 ;  /* 0x0000001c51447211 */ /* 0x000fe200078808ff */
[----:B------:R-:W5:Y:S01]  /*1fa0*/  @P3 LDG.E.U16 R148, desc[UR20][R66.64] ;  /* 0x0000001442943981 */ /* 0x000f62000c1e1500 */
[----:B------:R-:W-:Y:S02]  /*1fb0*/  LOP3.LUT R19, R7, 0x3e, RZ, 0xfc, !PT ;  /* 0x0000003e07137812 */ /* 0x000fe400078efcff */
[----:B------:R-:W-:-:S02]  /*1fc0*/  LEA.HI.X.SX32 R71, R79, R26, 0x1, P6 ;  /* 0x0000001a4f477211 */ /* 0x000fc400030f0eff */
[----:B-1----:R-:W-:Y:S02]  /*1fd0*/  LEA R10, P6, R87, R28, 0x1 ;  /* 0x0000001c570a7211 */ /* 0x002fe400078c08ff */
[----:B------:R-:W-:Y:S02]  /*1fe0*/  LEA.HI.X.SX32 R69, R81, R26, 0x1, P4 ;  /* 0x0000001a51457211 */ /* 0x000fe400020f0eff */
[----:B------:R-:W-:Y:S02]  /*1ff0*/  LEA R72, P3, R77, R28, 0x1 ;  /* 0x0000001c4d487211 */ /* 0x000fe400078608ff */
[----:B------:R-:W-:Y:S02]  /*2000*/  ISETP.LT.AND P4, PT, R19, R8, P0 ;  /* 0x000000081300720c */ /* 0x000fe40000781270 */
[----:B------:R-:W-:Y:S02]  /*2010*/  LEA.HI.X.SX32 R11, R87, R26, 0x1, P6 ;  /* 0x0000001a570b7211 */ /* 0x000fe400030f0eff */
[----:B------:R-:W-:-:S02]  /*2020*/  PRMT R165, RZ, 0x7610, R165 ;  /* 0x00007610ffa57816 */ /* 0x000fc400000000a5 */
[----:B------:R-:W-:Y:S02]  /*2030*/  LEA R74, P6, R89, R28, 0x1 ;  /* 0x0000001c594a7211 */ /* 0x000fe400078c08ff */
[-C--:B------:R-:W-:Y:S02]  /*2040*/  LEA.HI.X.SX32 R73, R77, R26.reuse, 0x1, P3 ;  /* 0x0000001a4d497211 */ /* 0x080fe400018f0eff */
[C---:B------:R-:W-:Y:S01]  /*2050*/  LOP3.LUT R77, R7.reuse, 0x6, RZ, 0xfc, !PT ;  /* 0x00000006074d7812 */ /* 0x040fe200078efcff */
[----:B------:R0:W5:Y:S01]  /*2060*/  @P2 LDG.E.U16 R165, desc[UR20][R10.64] ;  /* 0x000000140aa52981 */ /* 0x000162000c1e1500 */
[----:B------:R-:W-:Y:S02]  /*2070*/  LOP3.LUT R85, R7, 0x4, RZ, 0xfc, !PT ;  /* 0x0000000407557812 */ /* 0x000fe400078efcff */
[----:B------:R-:W-:Y:S02]  /*2080*/  LEA.HI.X.SX32 R75, R89, R26, 0x1, P6 ;  /* 0x0000001a594b7211 */ /* 0x000fe400030f0eff */
[----:B------:R-:W-:-:S02]  /*2090*/  PRMT R26, RZ, 0x7610, R26 ;  /* 0x00007610ff1a7816 */ /* 0x000fc4000000001a */
[-C--:B------:R-:W-:Y:S01]  /*20a0*/  ISETP.LT.AND P2, PT, R77, R8.reuse, P0 ;  /* 0x000000084d00720c */ /* 0x080fe20000741270 */
[----:B------:R-:W-:Y:S01]  /*20b0*/  IMAD R77, R5, R65, RZ ;  /* 0x00000041054d7224 */ /* 0x000fe200078e02ff */
[----:B------:R-:W-:Y:S02]  /*20c0*/  ISETP.LT.AND P3, PT, R85, R8, P0 ;  /* 0x000000085500720c */ /* 0x000fe40000761270 */
[----:B------:R-:W-:Y:S01]  /*20d0*/  PRMT R152, RZ, 0x7610, R152 ;  /* 0x00007610ff987816 */ /* 0x000fe20000000098 */
[----:B------:R1:W5:Y:S01]  /*20e0*/  @P4 LDG.E.U16 R26, desc[UR20][R74.64] ;  /* 0x000000144a1a4981 */ /* 0x000362000c1e1500 */
[----:B------:R-:W-:Y:S01]  /*20f0*/  IMAD R6, R6, UR5, RZ ;  /* 0x0000000506067c24 */ /* 0x000fe2000f8e02ff */
[C---:B------:R-:W-:Y:S01]  /*2100*/  LEA R89, P4, R77.reuse, UR14, 0x1 ;  /* 0x0000000e4d597c11 */ /* 0x040fe2000f8808ff */
[----:B------:R-:W-:Y:S01]  /*2110*/  IMAD R56, R56, UR5, RZ ;  /* 0x0000000538387c24 */ /* 0x000fe2000f8e02ff */
[----:B------:R-:W-:Y:S01]  /*2120*/  PRMT R28, RZ, 0x7610, R28 ;  /* 0x00007610ff1c7816 */ /* 0x000fe2000000001c */
[----:B------:R-:W5:Y:S01]  /*2130*/  @P5 LDG.E.U16 R152, desc[UR20][R68.64] ;  /* 0x0000001444985981 */ /* 0x000f62000c1e1500 */
[----:B0-----:R-:W-:Y:S01]  /*2140*/  LEA.HI.X.SX32 R11, R77, UR15, 0x1, P4 ;  /* 0x0000000f4d0b7c11 */ /* 0x001fe2000a0f0eff */
[----:B------:R-:W-:-:S02]  /*2150*/  IMAD R62, R62, UR5, RZ ;  /* 0x000000053e3e7c24 */ /* 0x000fc4000f8e02ff */
[----:B------:R-:W-:Y:S01]  /*2160*/  IMAD R58, R58, UR5, RZ ;  /* 0x000000053a3a7c24 */ /* 0x000fe2000f8e02ff */
[----:B-1----:R-:W-:Y:S01]  /*2170*/  LEA R74, P5, R6, R89, 0x1 ;  /* 0x00000059064a7211 */ /* 0x002fe200078a08ff */
[----:B------:R-:W-:Y:S01]  /*2180*/  IMAD R10, R76, UR5, RZ ;  /* 0x000000054c0a7c24 */ /* 0x000fe2000f8e02ff */
[----:B------:R-:W-:Y:S01]  /*2190*/  ISETP.LT.AND P0, PT, R5, R8, P0 ;  /* 0x000000080500720c */ /* 0x000fe20000701270 */
[----:B------:R-:W-:Y:S01]  /*21a0*/  IMAD R54, R54, UR5, RZ ;  /* 0x0000000536367c24 */ /* 0x000fe2000f8e02ff */
[----:B------:R-:W-:Y:S01]  /*21b0*/  LEA.HI.X.SX32 R75, R6, R11, 0x1, P5 ;  /* 0x0000000b064b7211 */ /* 0x000fe200028f0eff */
[----:B------:R-:W-:Y:S01]  /*21c0*/  IMAD R46, R46, UR5, RZ ;  /* 0x000000052e2e7c24 */ /* 0x000fe2000f8e02ff */
[-C--:B------:R-:W-:Y:S01]  /*21d0*/  LEA R76, P4, R56, R89.reuse, 0x1 ;  /* 0x00000059384c7211 */ /* 0x080fe200078808ff */
[----:B------:R-:W5:Y:S01]  /*21e0*/  @P3 LDG.E.U16 R28, desc[UR20][R70.64] ;  /* 0x00000014461c3981 */ /* 0x000f62000c1e1500 */
[-C--:B------:R-:W-:Y:S01]  /*21f0*/  LEA R82, P5, R62, R89.reuse, 0x1 ;  /* 0x000000593e527211 */ /* 0x080fe200078a08ff */
[----:B------:R-:W-:Y:S01]  /*2200*/  IMAD R60, R60, UR5, RZ ;  /* 0x000000053c3c7c24 */ /* 0x000fe2000f8e02ff */
[----:B------:R-:W-:-:S02]  /*2210*/  LEA R78, P3, R58, R89, 0x1 ;  /* 0x000000593a4e7211 */ /* 0x000fc400078608ff */
[-C--:B------:R-:W-:Y:S02]  /*2220*/  LEA.HI.X.SX32 R77, R56, R11.reuse, 0x1, P4 ;  /* 0x0000000b384d7211 */ /* 0x080fe400020f0eff */
[----:B------:R-:W-:Y:S02]  /*2230*/  LEA.HI.X.SX32 R83, R62, R11, 0x1, P5 ;  /* 0x0000000b3e537211 */ /* 0x000fe400028f0eff */
[----:B------:R-:W-:Y:S02]  /*2240*/  LEA R84, P4, R54, R89, 0x1 ;  /* 0x0000005936547211 */ /* 0x000fe400078808ff */
[----:B------:R-:W-:Y:S02]  /*2250*/  LEA.HI.X.SX32 R79, R58, R11, 0x1, P3 ;  /* 0x0000000b3a4f7211 */ /* 0x000fe400018f0eff */
[----:B------:R-:W-:Y:S02]  /*2260*/  LEA R88, P5, R46, R89, 0x1 ;  /* 0x000000592e587211 */ /* 0x000fe400078a08ff */
[----:B------:R-:W-:-:S02]  /*2270*/  PRMT R30, RZ, 0x7610, R30 ;  /* 0x00007610ff1e7816 */ /* 0x000fc4000000001e */
[-C--:B------:R-:W-:Y:S02]  /*2280*/  LEA R86, P3, R10, R89.reuse, 0x1 ;  /* 0x000000590a567211 */ /* 0x080fe400078608ff */
[----:B------:R-:W-:Y:S02]  /*2290*/  PRMT R32, RZ, 0x7610, R32 ;  /* 0x00007610ff207816 */ /* 0x000fe40000000020 */
[----:B------:R-:W-:Y:S01]  /*22a0*/  PRMT R34, RZ, 0x7610, R34 ;  /* 0x00007610ff227816 */ /* 0x000fe20000000022 */
[----:B------:R-:W5:Y:S01]  /*22b0*/  @P2 LDG.E.U16 R30, desc[UR20][R72.64] ;  /* 0x00000014481e2981 */ /* 0x000f62000c1e1500 */
[----:B------:R-:W-:Y:S02]  /*22c0*/  LEA R80, P6, R60, R89, 0x1 ;  /* 0x000000593c507211 */ /* 0x000fe400078c08ff */
[----:B------:R-:W-:Y:S01]  /*22d0*/  PRMT R36, RZ, 0x7610, R36 ;  /* 0x00007610ff247816 */ /* 0x000fe20000000024 */
[----:B------:R-:W5:Y:S01]  /*22e0*/  @P0 LDG.E.U16 R32, desc[UR20][R74.64] ;  /* 0x000000144a200981 */ /* 0x000f62000c1e1500 */
[----:B------:R-:W-:-:S02]  /*22f0*/  PRMT R38, RZ, 0x7610, R38 ;  /* 0x00007610ff267816 */ /* 0x000fc40000000026 */
[----:B------:R-:W-:Y:S01]  /*2300*/  PRMT R40, RZ, 0x7610, R40 ;  /* 0x00007610ff287816 */ /* 0x000fe20000000028 */
[----:B------:R-:W5:Y:S01]  /*2310*/  @P0 LDG.E.U16 R34, desc[UR20][R82.64] ;  /* 0x0000001452220981 */ /* 0x000f62000c1e1500 */
[----:B------:R-:W-:Y:S02]  /*2320*/  PRMT R42, RZ, 0x7610, R42 ;  /* 0x00007610ff2a7816 */ /* 0x000fe4000000002a */
[-C--:B------:R-:W-:Y:S01]  /*2330*/  LEA.HI.X.SX32 R85, R54, R11.reuse, 0x1, P4 ;  /* 0x0000000b36557211 */ /* 0x080fe200020f0eff */
[----:B------:R-:W5:Y:S01]  /*2340*/  @P0 LDG.E.U16 R36, desc[UR20][R76.64] ;  /* 0x000000144c240981 */ /* 0x000f62000c1e1500 */
[-C--:B------:R-:W-:Y:S02]  /*2350*/  LEA.HI.X.SX32 R89, R46, R11.reuse, 0x1, P5 ;  /* 0x0000000b2e597211 */ /* 0x080fe400028f0eff */
[----:B------:R-:W-:Y:S01]  /*2360*/  PRMT R44, RZ, 0x7610, R44 ;  /* 0x00007610ff2c7816 */ /* 0x000fe2000000002c */
[----:B------:R-:W5:Y:S01]  /*2370*/  @P0 LDG.E.U16 R38, desc[UR20][R84.64] ;  /* 0x0000001454260981 */ /* 0x000f62000c1e1500 */
[----:B------:R-:W-:-:S02]  /*2380*/  LEA.HI.X.SX32 R87, R10, R11, 0x1, P3 ;  /* 0x0000000b0a577211 */ /* 0x000fc400018f0eff */
[----:B------:R-:W-:Y:S01]  /*2390*/  PRMT R46, RZ, 0x7610, R46 ;  /* 0x00007610ff2e7816 */ /* 0x000fe2000000002e */
[----:B------:R-:W5:Y:S01]  /*23a0*/  @P0 LDG.E.U16 R40, desc[UR20][R78.64] ;  /* 0x000000144e280981 */ /* 0x000f62000c1e1500 */
[----:B------:R-:W-:-:S03]  /*23b0*/  LEA.HI.X.SX32 R81, R60, R11, 0x1, P6 ;  /* 0x0000000b3c517211 */ /* 0x000fc600030f0eff */
[----:B------:R-:W5:Y:S04]  /*23c0*/  @P0 LDG.E.U16 R42, desc[UR20][R86.64] ;  /* 0x00000014562a0981 */ /* 0x000f68000c1e1500 */
[----:B------:R-:W5:Y:S04]  /*23d0*/  @P0 LDG.E.U16 R44, desc[UR20][R80.64] ;  /* 0x00000014502c0981 */ /* 0x000f68000c1e1500 */
[----:B------:R-:W5:Y:S01]  /*23e0*/  @P0 LDG.E.U16 R46, desc[UR20][R88.64] ;  /* 0x00000014582e0981 */ /* 0x000f62000c1e1500 */
[----:B------:R-:W-:-:S04]  /*23f0*/  IMAD R11, R7, R64, RZ ;  /* 0x00000040070b7224 */ /* 0x000fc800078e02ff */
[----:B------:R-:W-:-:S04]  /*2400*/  IMAD R11, R64, 0x2, R11 ;  /* 0x00000002400b7824 */ /* 0x000fc800078e020b */
[----:B------:R-:W-:-:S04]  /*2410*/  IMAD R11, R64, 0x2, R11 ;  /* 0x00000002400b7824 */ /* 0x000fc800078e020b */
[----:B------:R-:W-:-:S04]  /*2420*/  IMAD R11, R64, 0x2, R11 ;  /* 0x00000002400b7824 */ /* 0x000fc800078e020b */
[----:B------:R-:W-:-:S04]  /*2430*/  IMAD R131, R64, 0x2, R11 ;  /* 0x0000000240837824 */ /* 0x000fc800078e020b */
[----:B------:R-:W-:Y:S01]  /*2440*/  IMAD R133, R64, 0x2, R131 ;  /* 0x0000000240857824 */ /* 0x000fe200078e0283 */
[----:B------:R-:W-:-:S03]  /*2450*/  SHF.R.S32.HI R6, RZ, 0x6, R18 ;  /* 0x00000006ff067819 */ /* 0x000fc60000011412 */
[----:B------:R-:W-:Y:S01]  /*2460*/  IMAD R101, R64, 0x2, R133 ;  /* 0x0000000240657824 */ /* 0x000fe200078e0285 */
[----:B------:R-:W-:Y:S01]  /*2470*/  SHF.R.S32.HI R10, RZ, 0x1f, R9 ;  /* 0x0000001fff0a7819 */ /* 0x000fe20000011409 */
[----:B------:R-:W-:Y:S01]  /*2480*/  IMAD.SHL.U32 R11, R5, 0x2, RZ ;  /* 0x00000002050b7824 */ /* 0x000fe200078e00ff */
[----:B------:R-:W-:Y:S01]  /*2490*/  SGXT R6, R6, 0x1 ;  /* 0x000000010606781a */ /* 0x000fe20000000200 */
[----:B------:R-:W-:Y:S01]  /*24a0*/  IMAD R60, R64, 0x2, R101 ;  /* 0x00000002403c7824 */ /* 0x000fe200078e0265 */
[----:B------:R-:W-:-:S04]  /*24b0*/  @!UP1 UIADD3 UR4, UPT, UPT, -UR4, 0x100000, URZ ;  /* 0x0010000004049890 */ /* 0x000fc8000fffe1ff */
[----:B------:R-:W-:Y:S02]  /*24c0*/  @!UP1 USHF.L.U32 UR5, UR4, 0xb, URZ ;  /* 0x0000000b04059899 */ /* 0x000fe400080006ff */
[----:B------:R-:W-:Y:S01]  /*24d0*/  @!UP1 USHF.L.U32 UR4, UR4, 0x1, URZ ;  /* 0x0000000104049899 */ /* 0x000fe200080006ff */
[----:B------:R-:W-:Y:S02]  /*24e0*/  SHF.L.U64.HI R9, R9, 0x1, R10 ;  /* 0x0000000109097819 */ /* 0x000fe4000001020a */
[----:B------:R-:W-:Y:S02]  /*24f0*/  SHF.R.S32.HI R62, RZ, 0x1f, R101 ;  /* 0x0000001fff3e7819 */ /* 0x000fe40000011465 */
[----:B------:R-:W-:Y:S02]  /*2500*/  LEA R134, P4, R101, R128, 0x1 ;  /* 0x0000008065867211 */ /* 0x000fe400078808ff */
[----:B------:R-:W-:Y:S02]  /*2510*/  LOP3.LUT R11, R11, 0x90, R6, 0x78, !PT ;  /* 0x000000900b0b7812 */ /* 0x000fe400078e7806 */
[----:B------:R-:W-:-:S02]  /*2520*/  SHF.R.S32.HI R54, RZ, 0x1f, R60 ;  /* 0x0000001fff367819 */ /* 0x000fc4000001143c */
[-C--:B------:R-:W-:Y:S02]  /*2530*/  LEA R136, P5, R60, R128.reuse, 0x1 ;  /* 0x000000803c887211 */ /* 0x080fe400078a08ff */
[----:B------:R-:W-:Y:S02]  /*2540*/  SHF.R.S32.HI R6, RZ, 0x1f, R131 ;  /* 0x0000001fff067819 */ /* 0x000fe40000011483 */
[----:B------:R-:W-:Y:S02]  /*2550*/  SHF.R.S32.HI R10, RZ, 0x1f, R133 ;  /* 0x0000001fff0a7819 */ /* 0x000fe40000011485 */
[-C--:B------:R-:W-:Y:S02]  /*2560*/  LEA R154, P2, R131, R128.reuse, 0x1 ;  /* 0x00000080839a7211 */ /* 0x080fe400078408ff */
[----:B------:R-:W-:Y:S01]  /*2570*/  LEA R132, P3, R133, R128, 0x1 ;  /* 0x0000008085847211 */ /* 0x000fe200078608ff */
[----:B------:R-:W-:Y:S01]  /*2580*/  VOTEU.ALL UP2, P1 ;  /* 0x0000000000ff7886 */ /* 0x000fe20000840000 */
[----:B------:R-:W-:-:S02]  /*2590*/  LEA.HI.X R62, R101, R9, R62, 0x1, P4 ;  /* 0x00000009653e7211 */ /* 0x000fc400020f0c3e */
[----:B------:R-:W-:Y:S02]  /*25a0*/  SHF.R.S32.HI R56, RZ, 0x1f, R93 ;  /* 0x0000001fff387819 */ /* 0x000fe4000001145d */
[----:B------:R-:W-:Y:S01]  /*25b0*/  LEA R142, P4, R93, R128, 0x1 ;  /* 0x000000805d8e7211 */ /* 0x000fe200078808ff */
[----:B------:R0:W1:Y:S01]  /*25c0*/  @!UP2 SYNCS.EXCH.64 URZ, [UR9+0x5008], UR4 ;  /* 0x0050080409ffa5b2 */ /* 0x0000620008000100 */
[-C--:B------:R-:W-:Y:S02]  /*25d0*/  LEA.HI.X R60, R60, R9.reuse, R54, 0x1, P5 ;  /* 0x000000093c3c7211 */ /* 0x080fe400028f0c36 */
[-C--:B------:R-:W-:Y:S02]  /*25e0*/  LEA.HI.X R131, R131, R9.reuse, R6, 0x1, P2 ;  /* 0x0000000983837211 */ /* 0x080fe400010f0c06 */
[----:B------:R-:W-:Y:S01]  /*25f0*/  LEA.HI.X R133, R133, R9, R10, 0x1, P3 ;  /* 0x0000000985857211 */ /* 0x000fe200018f0c0a */
[----:B------:R-:W-:Y:S01]  /*2600*/  IMAD R10, R149, R64, RZ ;  /* 0x00000040950a7224 */ /* 0x000fe200078e02ff */
[----:B------:R-:W-:-:S02]  /*2610*/  SHF.R.S32.HI R58, RZ, 0x1f, R91 ;  /* 0x0000001fff3a7819 */ /* 0x000fc4000001145b */
[-C--:B------:R-:W-:Y:S02]  /*2620*/  LEA R144, P5, R91, R128.reuse, 0x1 ;  /* 0x000000805b907211 */ /* 0x080fe400078a08ff */
[----:B------:R-:W-:Y:S02]  /*2630*/  SHF.R.S32.HI R6, RZ, 0x1f, R97 ;  /* 0x0000001fff067819 */ /* 0x000fe40000011461 */
[-C--:B------:R-:W-:Y:S02]  /*2640*/  LEA R138, P2, R97, R128.reuse, 0x1 ;  /* 0x00000080618a7211 */ /* 0x080fe400078408ff */
[----:B------:R-:W-:Y:S02]  /*2650*/  SHF.R.S32.HI R54, RZ, 0x1f, R95 ;  /* 0x0000001fff367819 */ /* 0x000fe4000001145f */
[----:B------:R-:W-:Y:S02]  /*2660*/  LEA R140, P3, R95, R128, 0x1 ;  /* 0x000000805f8c7211 */ /* 0x000fe400078608ff */
[-C--:B------:R-:W-:Y:S01]  /*2670*/  LEA.HI.X R56, R93, R9.reuse, R56, 0x1, P4 ;  /* 0x000000095d387211 */ /* 0x080fe200020f0c38 */
[-C--:B------:R-:W-:Y:S01]  /*2680*/  IMAD R93, R147, R64.reuse, RZ ;  /* 0x00000040935d7224 */ /* 0x080fe200078e02ff */
[-C--:B------:R-:W-:Y:S01]  /*2690*/  LEA.HI.X R58, R91, R9.reuse, R58, 0x1, P5 ;  /* 0x000000095b3a7211 */ /* 0x080fe200028f0c3a */
[----:B--2---:R2:W-:Y:S01]  /*26a0*/  STS.U16 [R11+UR9+0x800], R90 ;  /* 0x0008005a0b007988 */ /* 0x0045e20008000409 */
[-C--:B------:R-:W-:Y:S01]  /*26b0*/  LEA.HI.X R6, R97, R9.reuse, R6, 0x1, P2 ;  /* 0x0000000961067211 */ /* 0x080fe200010f0c06 */
[----:B------:R-:W-:Y:S01]  /*26c0*/  IMAD.SHL.U32 R91, R10, 0x2, RZ ;  /* 0x000000020a5b7824 */ /* 0x000fe200078e00ff */
[----:B------:R-:W-:Y:S01]  /*26d0*/  LEA.HI.X R54, R95, R9, R54, 0x1, P3 ;  /* 0x000000095f367211 */ /* 0x000fe200018f0c36 */
[----:B------:R-:W-:Y:S01]  /*26e0*/  IMAD R97, R41, R64, RZ ;  /* 0x0000004029617224 */ /* 0x000fe200078e02ff */
[----:B------:R-:W-:Y:S01]  /*26f0*/  ISETP.NE.U32.AND P0, PT, R99, RZ, PT ;  /* 0x000000ff6300720c */ /* 0x000fe20003f05070 */
[----:B----4-:R4:W-:Y:S01]  /*2700*/  STS.U16 [R11+UR9+0x400], R94 ;  /* 0x0004005e0b007988 */ /* 0x0109e20008000409 */
[----:B------:R-:W-:-:S02]  /*2710*/  IMAD.SHL.U32 R95, R93, 0x2, RZ ;  /* 0x000000025d5f7824 */ /* 0x000fc400078e00ff */
[-C--:B--2---:R-:W-:Y:S01]  /*2720*/  IMAD R90, R25, R64.reuse, RZ ;  /* 0x00000040195a7224 */ /* 0x084fe200078e02ff */
[----:B------:R2:W-:Y:S01]  /*2730*/  STS.U16 [R11+UR9+0x1800], R96 ;  /* 0x001800600b007988 */ /* 0x0005e20008000409 */
[----:B------:R-:W-:Y:S02]  /*2740*/  IMAD R99, R27, R64, RZ ;  /* 0x000000401b637224 */ /* 0x000fe400078e02ff */
[----:B------:R-:W-:Y:S02]  /*2750*/  IMAD.SHL.U32 R105, R90, 0x2, RZ ;  /* 0x000000025a697824 */ /* 0x000fe400078e00ff */
[----:B----4-:R-:W-:Y:S01]  /*2760*/  IMAD.HI R94, R10, 0x2, RZ ;  /* 0x000000020a5e7827 */ /* 0x010fe200078e02ff */
[----:B------:R4:W-:Y:S03]  /*2770*/  STS.U16 [R11+UR9+0x1400], R98 ;  /* 0x001400620b007988 */ /* 0x0009e60008000409 */
[----:B------:R-:W-:Y:S01]  /*2780*/  IMAD.HI R10, R90, 0x2, RZ ;  /* 0x000000025a0a7827 */ /* 0x000fe200078e02ff */
[----:B------:R-:W-:Y:S01]  /*2790*/  IADD3 R90, P4, P5, R91, UR12, R128 ;  /* 0x0000000c5b5a7c10 */ /* 0x000fe2000fd9e080 */
[----:B------:R0:W-:Y:S02]  /*27a0*/  STS.U16 [R11+UR9+0x1000], R92 ;  /* 0x0010005c0b007988 */ /* 0x0001e40008000409 */
[----:B--2---:R-:W-:-:S04]  /*27b0*/  IMAD.HI R96, R93, 0x2, RZ ;  /* 0x000000025d607827 */ /* 0x004fc800078e02ff */
[C---:B------:R-:W-:Y:S02]  /*27c0*/  IMAD.SHL.U32 R93, R97.reuse, 0x2, RZ ;  /* 0x00000002615d7824 */ /* 0x040fe400078e00ff */
[----:B----4-:R-:W-:Y:S01]  /*27d0*/  IMAD.HI R98, R97, 0x2, RZ ;  /* 0x0000000261627827 */ /* 0x010fe200078e02ff */
[----:B0-----:R-:W-:-:S03]  /*27e0*/  IADD3 R92, P2, P3, R95, UR12, R128 ;  /* 0x0000000c5f5c7c10 */ /* 0x001fc6000fb5e080 */
[----:B------:R-:W-:Y:S01]  /*27f0*/  IMAD.SHL.U32 R97, R99, 0x2, RZ ;  /* 0x0000000263617824 */ /* 0x000fe200078e00ff */
[--C-:B------:R-:W-:Y:S01]  /*2800*/  IADD3.X R91, PT, PT, R94, UR13, R9.reuse, P4, P5 ;  /* 0x0000000d5e5b7c10 */ /* 0x100fe2000a7ea409 */
[-C--:B------:R-:W-:Y:S01]  /*2810*/  IMAD R104, R63, R64.reuse, RZ ;  /* 0x000000403f687224 */ /* 0x080fe200078e02ff */
[----:B---3--:R0:W-:Y:S01]  /*2820*/  STS.U16 [R11+UR9+0xc00], R100 ;  /* 0x000c00640b007988 */ /* 0x0081e20008000409 */
[-C--:B------:R-:W-:Y:S01]  /*2830*/  IMAD R102, R61, R64.reuse, RZ ;  /* 0x000000403d667224 */ /* 0x080fe200078e02ff */
[--C-:B------:R-:W-:Y:S01]  /*2840*/  IADD3 R94, P4, P5, R93, UR12, R128.reuse ;  /* 0x0000000c5d5e7c10 */ /* 0x100fe2000fd9e080 */
[----:B------:R-:W-:Y:S01]  /*2850*/  IMAD.SHL.U32 R101, R104, 0x2, RZ ;  /* 0x0000000268657824 */ /* 0x000fe200078e00ff */
[----:B------:R-:W-:Y:S02]  /*2860*/  IADD3.X R93, PT, PT, R96, UR13, R9, P2, P3 ;  /* 0x0000000d605d7c10 */ /* 0x000fe400097e6409 */
[----:B------:R-:W-:Y:S01]  /*2870*/  IADD3 R96, P2, P3, R97, UR12, R128 ;  /* 0x0000000c61607c10 */ /* 0x000fe2000fb5e080 */
[----:B------:R-:W-:-:S02]  /*2880*/  IMAD R106, R39, R64, RZ ;  /* 0x00000040276a7224 */ /* 0x000fc400078e02ff */
[----:B0-----:R-:W-:-:S04]  /*2890*/  IMAD.HI R100, R99, 0x2, RZ ;  /* 0x0000000263647827 */ /* 0x001fc800078e02ff */
[----:B------:R-:W-:Y:S01]  /*28a0*/  IMAD.SHL.U32 R99, R102, 0x2, RZ ;  /* 0x0000000266637824 */ /* 0x000fe200078e00ff */
[--C-:B------:R-:W-:Y:S01]  /*28b0*/  IADD3.X R97, PT, PT, R100, UR13, R9.reuse, P2, P3 ;  /* 0x0000000d64617c10 */ /* 0x100fe200097e6409 */
[----:B------:R-:W-:Y:S01]  /*28c0*/  IMAD.HI R104, R104, 0x2, RZ ;  /* 0x0000000268687827 */ /* 0x000fe200078e02ff */
[----:B------:R-:W-:Y:S02]  /*28d0*/  IADD3.X R95, PT, PT, R98, UR13, R9, P4, P5 ;  /* 0x0000000d625f7c10 */ /* 0x000fe4000a7ea409 */
[--C-:B------:R-:W-:Y:S01]  /*28e0*/  IADD3 R100, P2, P3, R101, UR12, R128.reuse ;  /* 0x0000000c65647c10 */ /* 0x100fe2000fb5e080 */
[----:B------:R-:W-:Y:S01]  /*28f0*/  IMAD.HI R102, R102, 0x2, RZ ;  /* 0x0000000266667827 */ /* 0x000fe200078e02ff */
[----:B------:R-:W-:-:S03]  /*2900*/  IADD3 R98, P4, P5, R99, UR12, R128 ;  /* 0x0000000c63627c10 */ /* 0x000fc6000fd9e080 */
[-C--:B------:R-:W-:Y:S02]  /*2910*/  IMAD R112, R51, R64.reuse, RZ ;  /* 0x0000004033707224 */ /* 0x080fe400078e02ff */
[----:B------:R-:W-:Y:S02]  /*2920*/  IMAD.SHL.U32 R103, R106, 0x2, RZ ;  /* 0x000000026a677824 */ /* 0x000fe400078e00ff */
[-C--:B------:R-:W-:Y:S01]  /*2930*/  IMAD R110, R59, R64.reuse, RZ ;  /* 0x000000403b6e7224 */ /* 0x080fe200078e02ff */
[--C-:B------:R-:W-:Y:S01]  /*2940*/  IADD3.X R101, PT, PT, R104, UR13, R9.reuse, P2, P3 ;  /* 0x0000000d68657c10 */ /* 0x100fe200097e6409 */
[----:B------:R-:W-:Y:S01]  /*2950*/  IMAD.HI R106, R106, 0x2, RZ ;  /* 0x000000026a6a7827 */ /* 0x000fe200078e02ff */
[----:B------:R-:W-:Y:S02]  /*2960*/  IADD3.X R99, PT, PT, R102, UR13, R9, P4, P5 ;  /* 0x0000000d66637c10 */ /* 0x000fe4000a7ea409 */
[--C-:B------:R-:W-:Y:S01]  /*2970*/  IADD3 R104, P2, P3, R105, UR12, R128.reuse ;  /* 0x0000000c69687c10 */ /* 0x100fe2000fb5e080 */
[----:B------:R-:W-:Y:S01]  /*2980*/  IMAD.SHL.U32 R109, R112, 0x2, RZ ;  /* 0x00000002706d7824 */ /* 0x000fe200078e00ff */
[----:B------:R-:W-:Y:S01]  /*2990*/  IADD3 R102, P4, P5, R103, UR12, R128 ;  /* 0x0000000c67667c10 */ /* 0x000fe2000fd9e080 */
[----:B------:R-:W-:-:S02]  /*29a0*/  IMAD R116, R23, R64, RZ ;  /* 0x0000004017747224 */ /* 0x000fc400078e02ff */
[----:B------:R-:W-:Y:S02]  /*29b0*/  IMAD.SHL.U32 R107, R110, 0x2, RZ ;  /* 0x000000026e6b7824 */ /* 0x000fe400078e00ff */
[----:B------:R-:W-:Y:S01]  /*29c0*/  IMAD R114, R37, R64, RZ ;  /* 0x0000004025727224 */ /* 0x000fe200078e02ff */
[--C-:B------:R-:W-:Y:S01]  /*29d0*/  IADD3.X R105, PT, PT, R10, UR13, R9.reuse, P2, P3 ;  /* 0x0000000d0a697c10 */ /* 0x100fe200097e6409 */
[----:B------:R-:W-:Y:S01]  /*29e0*/  IMAD.HI R112, R112, 0x2, RZ ;  /* 0x0000000270707827 */ /* 0x000fe200078e02ff */
[----:B------:R-:W-:Y:S02]  /*29f0*/  IADD3.X R103, PT, PT, R106, UR13, R9, P4, P5 ;  /* 0x0000000d6a677c10 */ /* 0x000fe4000a7ea409 */
[--C-:B------:R-:W-:Y:S01]  /*2a00*/  IADD3 R108, P2, P3, R109, UR12, R128.reuse ;  /* 0x0000000c6d6c7c10 */ /* 0x100fe2000fb5e080 */
[----:B------:R-:W-:Y:S01]  /*2a10*/  IMAD.HI R110, R110, 0x2, RZ ;  /* 0x000000026e6e7827 */ /* 0x000fe200078e02ff */
[----:B------:R-:W-:-:S03]  /*2a20*/  IADD3 R106, P4, P5, R107, UR12, R128 ;  /* 0x0000000c6b6a7c10 */ /* 0x000fc6000fd9e080 */
[----:B------:R-:W-:Y:S02]  /*2a30*/  IMAD.SHL.U32 R113, R116, 0x2, RZ ;  /* 0x0000000274717824 */ /* 0x000fe400078e00ff */
[-C--:B------:R-:W-:Y:S02]  /*2a40*/  IMAD R120, R49, R64.reuse, RZ ;  /* 0x0000004031787224 */ /* 0x080fe400078e02ff */
        /* <DEDUP_REMOVED lines=9> */
[----:B------:R-:W-:Y:S02]  /*2ae0*/  IMAD.SHL.U32 R115, R118, 0x2, RZ ;  /* 0x0000000276737824 */ /* 0x000fe400078e00ff */
[-C--:B------:R-:W-:Y:S02]  /*2af0*/  IMAD R123, R21, R64.reuse, RZ ;  /* 0x00000040157b7224 */ /* 0x080fe400078e02ff */
        /* <DEDUP_REMOVED lines=19> */
[----:B------:R-:W-:Y:S01]  /*2c30*/  IMAD R127, R33, R64, RZ ;  /* 0x00000040217f7224 */ /* 0x000fe200078e02ff */
[--C-:B------:R-:W-:Y:S01]  /*2c40*/  IADD3.X R121, PT, PT, R10, UR13, R9.reuse, P2, P3 ;  /* 0x0000000d0a797c10 */ /* 0x100fe200097e6409 */
[----:B------:R-:W-:Y:S01]  /*2c50*/  IMAD.HI R126, R126, 0x2, RZ ;  /* 0x000000027e7e7827 */ /* 0x000fe200078e02ff */
[----:B------:R-:W-:Y:S02]  /*2c60*/  IADD3.X R119, PT, PT, R122, UR13, R9, P5, P4 ;  /* 0x0000000d7a777c10 */ /* 0x000fe4000afe8409 */
[--C-:B------:R-:W-:Y:S01]  /*2c70*/  IADD3 R124, P2, P3, R125, UR12, R128.reuse ;  /* 0x0000000c7d7c7c10 */ /* 0x100fe2000fb5e080 */
[----:B------:R-:W-:Y:S01]  /*2c80*/  IMAD.SHL.U32 R125, R127, 0x2, RZ ;  /* 0x000000027f7d7824 */ /* 0x000fe200078e00ff */
[----:B------:R-:W-:Y:S01]  /*2c90*/  IADD3 R122, P5, P4, R123, UR12, R128 ;  /* 0x0000000c7b7a7c10 */ /* 0x000fe2000fcbe080 */
[----:B------:R-:W-:-:S04]  /*2ca0*/  IMAD.HI R156, R156, 0x2, RZ ;  /* 0x000000029c9c7827 */ /* 0x000fc800078e02ff */
[----:B------:R-:W-:Y:S01]  /*2cb0*/  IMAD R10, R19, R64, RZ ;  /* 0x00000040130a7224 */ /* 0x000fe200078e02ff */
[--C-:B------:R-:W-:Y:S02]  /*2cc0*/  IADD3.X R123, PT, PT, R126, UR13, R9.reuse, P5, P4 ;  /* 0x0000000d7e7b7c10 */ /* 0x100fe4000afe8409 */
[--C-:B------:R-:W-:Y:S01]  /*2cd0*/  IADD3 R126, P5, P4, R125, UR12, R128.reuse ;  /* 0x0000000c7d7e7c10 */ /* 0x100fe2000fcbe080 */
[----:B------:R-:W-:Y:S01]  /*2ce0*/  IMAD.SHL.U32 R129, R10, 0x2, RZ ;  /* 0x000000020a817824 */ /* 0x000fe200078e00ff */
[--C-:B------:R-:W-:Y:S01]  /*2cf0*/  IADD3.X R125, PT, PT, R156, UR13, R9.reuse, P2, P3 ;  /* 0x0000000d9c7d7c10 */ /* 0x100fe200097e6409 */
[----:B------:R-:W-:Y:S01]  /*2d00*/  IMAD.HI R156, R127, 0x2, RZ ;  /* 0x000000027f9c7827 */ /* 0x000fe200078e02ff */
[----:B------:R0:W-:Y:S02]  /*2d10*/  STS.U16 [R11+UR9+0x1c00], R130 ;  /* 0x001c00820b007988 */ /* 0x0001e40008000409 */
[----:B------:R-:W-:Y:S01]  /*2d20*/  IADD3 R128, P2, P3, R129, UR12, R128 ;  /* 0x0000000c81807c10 */ /* 0x000fe2000fb5e080 */
[----:B------:R-:W-:Y:S01]  /*2d30*/  IMAD.HI R10, R10, 0x2, RZ ;  /* 0x000000020a0a7827 */ /* 0x000fe200078e02ff */
[----:B------:R-:W-:-:S04]  /*2d40*/  IADD3.X R127, PT, PT, R156, UR13, R9, P5, P4 ;  /* 0x0000000d9c7f7c10 */ /* 0x000fc8000afe8409 */
[----:B------:R-:W-:Y:S02]  /*2d50*/  IADD3.X R129, PT, PT, R10, UR13, R9, P2, P3 ;  /* 0x0000000d0a817c10 */ /* 0x000fe400097e6409 */
[----:B0-----:R-:W-:Y:S02]  /*2d60*/  IADD3 R130, P4, PT, R154, UR12, RZ ;  /* 0x0000000c9a827c10 */ /* 0x001fe4000ff9e0ff */
[----:B------:R-:W-:Y:S02]  /*2d70*/  LOP3.LUT R10, R11, 0x20, RZ, 0x3c, !PT ;  /* 0x000000200b0a7812 */ /* 0x000fe400078e3cff */
[----:B------:R-:W-:Y:S02]  /*2d80*/  IADD3.X R131, PT, PT, R131, UR13, RZ, P4, !PT ;  /* 0x0000000d83837c10 */ /* 0x000fe4000a7fe4ff */
[----:B------:R-:W-:Y:S01]  /*2d90*/  IADD3 R138, P4, PT, R138, UR12, RZ ;  /* 0x0000000c8a8a7c10 */ /* 0x000fe2000ff9e0ff */
[----:B-----5:R-:W-:Y:S01]  /*2da0*/  STS.U16 [R11+UR9], R148 ;  /* 0x000000940b007988 */ /* 0x020fe20008000409 */
[----:B------:R-:W-:-:S03]  /*2db0*/  LOP3.LUT R9, R11, 0x40, RZ, 0x3c, !PT ;  /* 0x000000400b097812 */ /* 0x000fc600078e3cff */
[----:B------:R0:W-:Y:S04]  /*2dc0*/  STS.U16 [R10+UR9+0x900], R139 ;  /* 0x0009008b0a007988 */ /* 0x0001e80008000409 */
[----:B------:R-:W-:Y:S01]  /*2dd0*/  STS.U16 [R10+UR9+0x500], R150 ;  /* 0x000500960a007988 */ /* 0x000fe20008000409 */
[----:B0-----:R-:W-:Y:S02]  /*2de0*/  IADD3.X R139, PT, PT, R6, UR13, RZ, P4, !PT ;  /* 0x0000000d068b7c10 */ /* 0x001fe4000a7fe4ff */
[----:B------:R-:W-:Y:S01]  /*2df0*/  LOP3.LUT R6, R11, 0x60, RZ, 0x3c, !PT ;  /* 0x000000600b067812 */ /* 0x000fe200078e3cff */
[----:B------:R-:W-:Y:S04]  /*2e00*/  STS.U16 [R10+UR9+0xd00], R135 ;  /* 0x000d00870a007988 */ /* 0x000fe80008000409 */
        /* <DEDUP_REMOVED lines=13> */
[----:B------:R0:W-:Y:S04]  /*2ee0*/  STS.U16 [R6+UR9+0x700], R155 ;  /* 0x0007009b06007988 */ /* 0x0001e80008000409 */
        /* <DEDUP_REMOVED lines=12> */
[----:B------:R2:W-:Y:S01]  /*2fb0*/  STS.U16 [R9+UR9+0x4600], R42 ;  /* 0x0046002a09007988 */ /* 0x0005e20008000409 */
[----:B------:R-:W-:-:S03]  /*2fc0*/  IADD3 R134, P2, PT, R134, UR12, RZ ;  /* 0x0000000c86867c10 */ /* 0x000fc6000ff5e0ff */
[----:B------:R2:W-:Y:S04]  /*2fd0*/  STS.U16 [R6+UR9+0x4300], R44 ;  /* 0x0043002c06007988 */ /* 0x0005e80008000409 */
[----:B------:R2:W-:Y:S01]  /*2fe0*/  STS.U16 [R6+UR9+0x4700], R46 ;  /* 0x0047002e06007988 */ /* 0x0005e20008000409 */
[----:B-1----:R1:W-:Y:S06]  /*2ff0*/  MEMBAR.ALL.CTA ;  /* 0x0000000000007992 */ /* 0x0023ec0000008000 */
[----:B-1----:R-:W1:Y:S01]  /*3000*/  FENCE.VIEW.ASYNC.S ;  /* 0x00000000000073c6 */ /* 0x002e620000000000 */
[----:B0-----:R-:W-:-:S02]  /*3010*/  SHF.R.S32.HI R155, RZ, 0x1f, R4 ;  /* 0x0000001fff9b7819 */ /* 0x001fc40000011404 */
[----:B------:R-:W-:Y:S01]  /*3020*/  IADD3.X R135, PT, PT, R62, UR13, RZ, P2, !PT ;  /* 0x0000000d3e877c10 */ /* 0x000fe200097fe4ff */
[----:B------:R-:W-:Y:S01]  /*3030*/  UIADD3 UR6, UPT, UPT, UR9, 0x2000, URZ ;  /* 0x0000200009067890 */ /* 0x000fe2000fffe0ff */
[----:B------:R-:W-:Y:S01]  /*3040*/  IADD3 R142, P2, PT, R142, UR12, RZ ;  /* 0x0000000c8e8e7c10 */ /* 0x000fe2000ff5e0ff */
[----:B------:R-:W-:Y:S01]  /*3050*/  UIADD3 UR7, UPT, UPT, UR9, 0x4800, URZ ;  /* 0x0000480009077890 */ /* 0x000fe2000fffe0ff */
[----:B------:R-:W-:Y:S02]  /*3060*/  LEA.HI R155, R155, R4, RZ, 0x6 ;  /* 0x000000049b9b7211 */ /* 0x000fe400078f30ff */
[----:B------:R-:W-:Y:S02]  /*3070*/  IADD3 R132, P5, PT, R132, UR12, RZ ;  /* 0x0000000c84847c10 */ /* 0x000fe4000ffbe0ff */
[----:B------:R-:W-:Y:S01]  /*3080*/  IADD3 R136, P3, PT, R136, UR12, RZ ;  /* 0x0000000c88887c10 */ /* 0x000fe2000ff7e0ff */
[----:B------:R-:W-:Y:S01]  /*3090*/  USHF.R.U32.HI UR6, URZ, 0x4, UR6 ;  /* 0x00000004ff067899 */ /* 0x000fe20008011606 */
[----:B------:R-:W-:Y:S01]  /*30a0*/  IADD3.X R143, PT, PT, R56, UR13, RZ, P2, !PT ;  /* 0x0000000d388f7c10 */ /* 0x000fe200097fe4ff */
[----:B------:R-:W-:Y:S01]  /*30b0*/  USHF.R.U32.HI UR7, URZ, 0x4, UR7 ;  /* 0x00000004ff077899 */ /* 0x000fe20008011607 */
[----:B------:R-:W-:-:S02]  /*30c0*/  ISETP.LT.OR P2, PT, R4, 0x40, P0 ;  /* 0x000000400400780c */ /* 0x000fc40000741670 */
[----:B------:R-:W-:Y:S02]  /*30d0*/  SHF.R.S32.HI R20, RZ, 0x6, R155 ;  /* 0x00000006ff147819 */ /* 0x000fe4000001149b */
[----:B------:R-:W-:Y:S02]  /*30e0*/  IADD3.X R133, PT, PT, R133, UR13, RZ, P5, !PT ;  /* 0x0000000d85857c10 */ /* 0x000fe4000affe4ff */
[----:B------:R-:W-:Y:S01]  /*30f0*/  IADD3.X R137, PT, PT, R60, UR13, RZ, P3, !PT ;  /* 0x0000000d3c897c10 */ /* 0x000fe20009ffe4ff */
[----:B------:R-:W-:Y:S01]  /*3100*/  USGXT.U32 UR14, UR7, 0xe ;  /* 0x0000000e070e789a */ /* 0x000fe20008000000 */
[----:B------:R-:W-:Y:S02]  /*3110*/  IADD3 R140, P5, PT, R140, UR12, RZ ;  /* 0x0000000c8c8c7c10 */ /* 0x000fe4000ffbe0ff */
[----:B------:R-:W-:Y:S01]  /*3120*/  IADD3 R144, P3, PT, R144, UR12, RZ ;  /* 0x0000000c90907c10 */ /* 0x000fe2000ff7e0ff */
[----:B------:R-:W-:Y:S01]  /*3130*/  USGXT.U32 UR12, UR6, 0xe ;  /* 0x0000000e060c789a */ /* 0x000fe20008000000 */
[----:B------:R-:W-:Y:S01]  /*3140*/  VIMNMX R20, PT, PT, R20, 0x1, !PT ;  /* 0x0000000114147848 */ /* 0x000fe20007fe0100 */
[----:B------:R-:W-:-:S02]  /*3150*/  UIADD3 UR22, UP2, UPT, UR14, 0x2, URZ ;  /* 0x000000020e167890 */ /* 0x000fc4000ff5e0ff */
[----:B------:R-:W-:Y:S01]  /*3160*/  UIADD3 UR24, UP1, UPT, UR12, 0x80, URZ ;  /* 0x000000800c187890 */ /* 0x000fe2000ff3e0ff */
[----:B------:R-:W-:Y:S01]  /*3170*/  UMOV UR4, URZ ;  /* 0x000000ff00047c82 */ /* 0x000fe20008000000 */
[----:B------:R-:W-:Y:S01]  /*3180*/  UMOV UR5, URZ ;  /* 0x000000ff00057c82 */ /* 0x000fe20008000000 */
[----:B------:R-:W-:Y:S01]  /*3190*/  VIADD R20, R20, 0xffffffff ;  /* 0xffffffff14147836 */ /* 0x000fe20000000000 */
[----:B------:R-:W-:Y:S01]  /*31a0*/  IADD3.X R141, PT, PT, R54, UR13, RZ, P5, !PT ;  /* 0x0000000d368d7c10 */ /* 0x000fe2000affe4ff */
[----:B------:R-:W-:Y:S01]  /*31b0*/  UIADD3.X UR25, UPT, UPT, UR4, 0x40004040, URZ, UP1, !UPT ;  /* 0x4000404004197890 */ /* 0x000fe20008ffe4ff */
[----:B------:R-:W-:Y:S01]  /*31c0*/  IADD3.X R145, PT, PT, R58, UR13, RZ, P3, !PT ;  /* 0x0000000d3a917c10 */ /* 0x000fe20009ffe4ff */
[----:B------:R-:W-:Y:S01]  /*31d0*/  UIADD3.X UR23, UPT, UPT, UR5, 0x40004040, URZ, UP2, !UPT ;  /* 0x4000404005177890 */ /* 0x000fe200097fe4ff */
[----:B------:R-:W-:Y:S01]  /*31e0*/  UMOV UR6, URZ ;  /* 0x000000ff00067c82 */ /* 0x000fe20008000000 */
[----:B------:R-:W-:Y:S01]  /*31f0*/  IMAD.SHL.U32 R65, R65, 0x40, RZ ;  /* 0x0000004041417824 */ /* 0x000fe200078e00ff */
[----:B-1----:R-:W-:Y:S01]  /*3200*/  BAR.SYNC.DEFER_BLOCKING 0x0 ;  /* 0x0000000000007b1d */ /* 0x002fe20000010000 */
[----:B------:R-:W-:Y:S01]  /*3210*/  IMAD.SHL.U32 R155, R64, 0x40, RZ ;  /* 0x00000040409b7824 */ /* 0x000fe200078e00ff */
[----:B------:R-:W-:-:S04]  /*3220*/  ISETP.NE.U32.AND P3, PT, R20, RZ, PT ;  /* 0x000000ff1400720c */ /* 0x000fc80003f65070 */
[----:B--2---:R-:W-:Y:S09]  /*3230*/  @P2 BRA `(.L_x_6) ;  /* 0x0000000000842947 */ /* 0x004ff20003800000 */
[----:B------:R-:W-:Y:S02]  /*3240*/  UIADD3 UR4, UPT, UPT, UR9, 0x4000, URZ ;  /* 0x0000400009047890 */ /* 0x000fe4000fffe0ff */
[----:B------:R-:W-:Y:S02]  /*3250*/  USHF.R.U32.HI UR16, URZ, 0x4, UR9 ;  /* 0x00000004ff107899 */ /* 0x000fe40008011609 */
[----:B------:R-:W-:Y:S02]  /*3260*/  USHF.R.U32.HI UR4, URZ, 0x4, UR4 ;  /* 0x00000004ff047899 */ /* 0x000fe40008011604 */
[----:B------:R-:W-:Y:S02]  /*3270*/  USGXT.U32 UR16, UR16, 0xe ;  /* 0x0000000e1010789a */ /* 0x000fe40008000000 */
[----:B------:R-:W-:Y:S02]  /*3280*/  USGXT.U32 UR18, UR4, 0xe ;  /* 0x0000000e0412789a */ /* 0x000fe40008000000 */
[----:B------:R-:W-:-:S02]  /*3290*/  UIADD3 UR36, UP1, UPT, UR16, 0x80, URZ ;  /* 0x0000008010247890 */ /* 0x000fc4000ff3e0ff */
[----:B------:R-:W-:Y:S01]  /*32a0*/  UIADD3 UR34, UP2, UPT, UR18, 0x2, URZ ;  /* 0x0000000212227890 */ /* 0x000fe2000ff5e0ff */
[----:B------:R-:W-:Y:S01]  /*32b0*/  UMOV UR4, URZ ;  /* 0x000000ff00047c82 */ /* 0x000fe20008000000 */
[----:B------:R-:W-:Y:S01]  /*32c0*/  UMOV UR38, 0x0 ;  /* 0x0000000000267882 */ /* 0x000fe20000000000 */
[----:B------:R-:W-:Y:S02]  /*32d0*/  UIADD3.X UR37, UPT, UPT, UR4, 0x40004040, URZ, UP1, !UPT ;  /* 0x4000404004257890 */ /* 0x000fe40008ffe4ff */
[----:B------:R-:W-:Y:S02]  /*32e0*/  UIADD3.X UR35, UPT, UPT, UR4, 0x40004040, URZ, UP2, !UPT ;  /* 0x4000404004237890 */ /* 0x000fe400097fe4ff */
[----:B------:R-:W-:Y:S02]  /*32f0*/  UIADD3.64 UR26, UPT, UPT, UR36, 0x80, URZ ;  /* 0x00000080241a7897 */ /* 0x000fe4000fffe0ff */
[----:B------:R-:W-:Y:S02]  /*3300*/  UIADD3.64 UR28, UPT, UPT, UR34, 0x2, URZ ;  /* 0x00000002221c7897 */ /* 0x000fe4000fffe0ff */
[----:B------:R-:W-:-:S02]  /*3310*/  UIADD3.64 UR30, UPT, UPT, UR36, 0x100, URZ ;  /* 0x00000100241e7897 */ /* 0x000fc4000fffe0ff */
[----:B------:R-:W-:Y:S01]  /*3320*/  UIADD3.64 UR32, UPT, UPT, UR34, 0x4, URZ ;  /* 0x0000000422207897 */ /* 0x000fe2000fffe0ff */
[----:B------:R-:W-:Y:S01]  /*3330*/  UMOV UR39, 0x4048490 ;  /* 0x0404849000277882 */ /* 0x000fe20000000000 */
[----:B------:R-:W-:Y:S01]  /*3340*/  UMOV UR17, 0x40004040 ;  /* 0x4000404000117882 */ /* 0x000fe20000000000 */
[----:B------:R-:W-:Y:S01]  /*3350*/  UMOV UR19, 0x40004040 ;  /* 0x4000404000137882 */ /* 0x000fe20000000000 */
[----:B------:R-:W-:Y:S01]  /*3360*/  UMOV UR40, 0x0 ;  /* 0x0000000000287882 */ /* 0x000fe20000000000 */
[----:B------:R-:W-:Y:S01]  /*3370*/  UMOV UR41, 0x4048490 ;  /* 0x0404849000297882 */ /* 0x000fe20000000000 */
[----:B------:R-:W-:Y:S01]  /*3380*/  UMOV UR42, 0x0 ;  /* 0x00000000002a7882 */ /* 0x000fe20000000000 */
[----:B------:R-:W-:Y:S01]  /*3390*/  UMOV UR43, 0x4048490 ;  /* 0x04048490002b7882 */ /* 0x000fe20000000000 */
[----:B------:R-:W-:Y:S01]  /*33a0*/  UMOV UR4, UR11 ;  /* 0x0000000b00047c82 */ /* 0x000fe20008000000 */
[----:B------:R-:W-:Y:S01]  /*33b0*/  UMOV UR5, URZ ;  /* 0x000000ff00057c82 */ /* 0x000fe20008000000 */
[----:B------:R0:W-:Y:S01]  /*33c0*/  UTCHMMA gdesc[UR16], gdesc[UR18], tmem[UR8], tmem[UR38], idesc[UR39], !UPT ;  /* 0x00ff2612100075ea */ /* 0x0001e2000f800008 */
[----:B------:R-:W-:Y:S01]  /*33d0*/  UMOV UR44, 0x0 ;  /* 0x00000000002c7882 */ /* 0x000fe20000000000 */
[----:B------:R-:W-:Y:S01]  /*33e0*/  UMOV UR45, 0x4048490 ;  /* 0x04048490002d7882 */ /* 0x000fe20000000000 */
[----:B------:R0:W-:Y:S01]  /*33f0*/  UTCHMMA gdesc[UR36], gdesc[UR34], tmem[UR8], tmem[UR40], idesc[UR41], UPT ;  /* 0x00ff2822240075ea */ /* 0x0001e2000b800008 */
[----:B------:R-:W-:Y:S01]  /*3400*/  UMOV UR4, UR4 ;  /* 0x0000000400047c82 */ /* 0x000fe20008000000 */
[----:B------:R0:W-:Y:S01]  /*3410*/  UTCHMMA gdesc[UR26], gdesc[UR28], tmem[UR8], tmem[UR42], idesc[UR43], UPT ;  /* 0x00ff2a1c1a0075ea */ /* 0x0001e2000b800008 */
[----:B------:R0:W-:Y:S01]  /*3420*/  UTCHMMA gdesc[UR30], gdesc[UR32], tmem[UR8], tmem[UR44], idesc[UR45], UPT ;  /* 0x00ff2c201e0075ea */ /* 0x0001e2000b800008 */
[----:B------:R0:W-:Y:S01]  /*3430*/  UTCBAR [UR4], URZ ;  /* 0x000000ff040073e9 */ /* 0x0001e200080000ff */
[----:B------:R-:W-:Y:S01]  /*3440*/  NOP ;  /* 0x0000000000007918 */ /* 0x000fe20000000000 */
.L_x_6:
[----:B------:R-:W-:Y:S05]  /*3450*/  @!P3 BRA `(.L_x_7) ;  /* 0x0000000c00dcb947 */ /* 0x000fea0003800000 */
[----:B------:R-:W-:Y:S01]  /*3460*/  VIADD R8, R8, 0xffffffc0 ;  /* 0xffffffc008087836 */ /* 0x000fe20000000000 */
[----:B0-----:R-:W-:Y:S02]  /*3470*/  UIADD3.64 UR18, UPT, UPT, UR24, 0x80, URZ ;  /* 0x0000008018127897 */ /* 0x001fe4000fffe0ff */
[----:B------:R-:W-:Y:S02]  /*3480*/  UIADD3.64 UR26, UPT, UPT, UR22, 0x2, URZ ;  /* 0x00000002161a7897 */ /* 0x000fe4000fffe0ff */
[----:B------:R-:W-:Y:S01]  /*3490*/  R2UR UR32, R8 ;  /* 0x00000000082072ca */ /* 0x000fe200000e0000 */
[----:B------:R-:W-:Y:S01]  /*34a0*/  IMAD.MOV.U32 R8, RZ, RZ, R20 ;  /* 0x000000ffff087224 */ /* 0x000fe200078e0014 */
[----:B------:R-:W-:Y:S02]  /*34b0*/  UIADD3.64 UR28, UPT, UPT, UR24, 0x100, URZ ;  /* 0x00000100181c7897 */ /* 0x000fe4000fffe0ff */
[----:B------:R-:W-:Y:S01]  /*34c0*/  UIADD3.64 UR30, UPT, UPT, UR22, 0x4, URZ ;  /* 0x00000004161e7897 */ /* 0x000fe2000fffe0ff */
[----:B------:R-:W-:Y:S01]  /*34d0*/  UMOV UR5, 0x1 ;  /* 0x0000000100057882 */ /* 0x000fe20000000000 */
[----:B------:R-:W-:-:S10]  /*34e0*/  UMOV UR4, URZ ;  /* 0x000000ff00047c82 */ /* 0x000fd40008000000 */
.L_x_10:
[----:B------:R-:W-:Y:S01]  /*34f0*/  USHF.L.U32 UR6, UR6, 0x1f, URZ ;  /* 0x0000001f06067899 */ /* 0x000fe200080006ff */
[C---:B0-----:R-:W-:Y:S02]  /*3500*/  LOP3.LUT R20, R7.reuse, 0x8, RZ, 0xfc, !PT ;  /* 0x0000000807147812 */ /* 0x041fe400078efcff */
[----:B------:R-:W-:Y:S02]  /*3510*/  ISETP.GE.AND P6, PT, R7, UR32, PT ;  /* 0x0000002007007c0c */ /* 0x000fe4000bfc6270 */
[----:B------:R-:W-:Y:S01]  /*3520*/  ISETP.GE.AND P5, PT, R20, UR32, PT ;  /* 0x0000002014007c0c */ /* 0x000fe2000bfa6270 */
[----:B------:R-:W-:-:S04]  /*3530*/  IMAD.U32 R22, RZ, RZ, UR6 ;  /* 0x00000006ff167e24 */ /* 0x000fc8000f8e00ff */
[----:B------:R-:W0:Y:S02]  /*3540*/  SYNCS.PHASECHK.TRANS64.TRYWAIT P2, [UR11], R22 ;  /* 0x00000016ff0075a7 */ /* 0x000e24000804110b */
[----:B0-----:R-:W-:Y:S06]  /*3550*/  @!P2 BRA `(.L_x_8) ;  /* 0x0000001400a4a947 */ /* 0x001fec0003800000 */
.L_x_16:
[----:B------:R-:W-:Y:S01]  /*3560*/  PRMT R60, RZ, 0x7610, R60 ;  /* 0x00007610ff3c7816 */ /* 0x000fe2000000003c */
[----:B------:R-:W-:Y:S01]  /*3570*/  IMAD.WIDE R66, R155, 0x2, R66 ;  /* 0x000000029b427825 */ /* 0x000fe200078e0242 */
[----:B------:R-:W-:Y:S02]  /*3580*/  PRMT R62, RZ, 0x7610, R62 ;  /* 0x00007610ff3e7816 */ /* 0x000fe4000000003e */
[----:B------:R-:W-:Y:S01]  /*3590*/  ISETP.GE.AND P3, PT, R61, UR32, PT ;  /* 0x000000203d007c0c */ /* 0x000fe2000bf66270 */
[----:B------:R-:W-:Y:S01]  /*35a0*/  IMAD.WIDE R130, R155, 0x2, R130 ;  /* 0x000000029b827825 */ /* 0x000fe200078e0282 */
[----:B------:R-:W2:Y:S01]  /*35b0*/  @!P6 LDG.E.U16 R60, desc[UR20][R66.64] ;  /* 0x00000014423ce981 */ /* 0x000ea2000c1e1500 */
[----:B------:R-:W-:Y:S02]  /*35c0*/  ISETP.GE.AND P6, PT, R59, UR32, PT ;  /* 0x000000203b007c0c */ /* 0x000fe4000bfc6270 */
[----:B------:R-:W-:Y:S01]  /*35d0*/  ISETP.GE.AND P2, PT, R151, UR32, PT ;  /* 0x0000002097007c0c */ /* 0x000fe2000bf46270 */
[----:B------:R-:W3:Y:S01]  /*35e0*/  @!P5 LDG.E.U16 R62, desc[UR20][R130.64] ;  /* 0x00000014823ed981 */ /* 0x000ee2000c1e1500 */
[----:B------:R-:W-:Y:S01]  /*35f0*/  ISETP.GE.AND P5, PT, R57, UR32, PT ;  /* 0x0000002039007c0c */ /* 0x000fe2000bfa6270 */
[----:B------:R-:W-:Y:S01]  /*3600*/  IMAD.WIDE R106, R155, 0x2, R106 ;  /* 0x000000029b6a7825 */ /* 0x000fe200078e026a */
[----:B------:R-:W-:-:S02]  /*3610*/  ISETP.GE.AND P4, PT, R149, UR32, PT ;  /* 0x0000002095007c0c */ /* 0x000fc4000bf86270 */
[----:B------:R-:W-:Y:S01]  /*3620*/  PRMT R148, RZ, 0x7610, R148 ;  /* 0x00007610ff947816 */ /* 0x000fe20000000094 */
[C---:B------:R-:W-:Y:S01]  /*3630*/  IMAD.WIDE R98, R155.reuse, 0x2, R98 ;  /* 0x000000029b627825 */ /* 0x040fe200078e0262 */
[----:B------:R-:W-:Y:S02]  /*3640*/  PRMT R150, RZ, 0x7610, R150 ;  /* 0x00007610ff967816 */ /* 0x000fe40000000096 */
[----:B------:R-:W-:Y:S01]  /*3650*/  PRMT R64, RZ, 0x7610, R64 ;  /* 0x00007610ff407816 */ /* 0x000fe20000000040 */
[C---:B------:R-:W-:Y:S01]  /*3660*/  IMAD.WIDE R114, R155.reuse, 0x2, R114 ;  /* 0x000000029b727825 */ /* 0x040fe200078e0272 */
[----:B------:R-:W-:Y:S01]  /*3670*/  PRMT R152, RZ, 0x7610, R152 ;  /* 0x00007610ff987816 */ /* 0x000fe20000000098 */
[----:B------:R-:W4:Y:S01]  /*3680*/  @!P3 LDG.E.U16 R148, desc[UR20][R98.64] ;  /* 0x000000146294b981 */ /* 0x000f22000c1e1500 */
[----:B------:R-:W-:Y:S01]  /*3690*/  PRMT R146, RZ, 0x7610, R146 ;  /* 0x00007610ff927816 */ /* 0x000fe20000000092 */
[C---:B------:R-:W-:Y:S02]  /*36a0*/  IMAD.WIDE R138, R155.reuse, 0x2, R138 ;  /* 0x000000029b8a7825 */ /* 0x040fe400078e028a */
[----:B------:R-:W5:Y:S02]  /*36b0*/  @!P6 LDG.E.U16 R150, desc[UR20][R106.64] ;  /* 0x000000146a96e981 */ /* 0x000f64000c1e1500 */
[----:B------:R-:W-:-:S02]  /*36c0*/  IMAD.WIDE R90, R155, 0x2, R90 ;  /* 0x000000029b5a7825 */ /* 0x000fc400078e025a */
[----:B------:R-:W5:Y:S04]  /*36d0*/  @!P2 LDG.E.U16 R64, desc[UR20][R138.64] ;  /* 0x000000148a40a981 */ /* 0x000f68000c1e1500 */
[----:B------:R-:W5:Y:S04]  /*36e0*/  @!P5 LDG.E.U16 R152, desc[UR20][R114.64] ;  /* 0x000000147298d981 */ /* 0x000f68000c1e1500 */
[----:B------:R-:W5:Y:S01]  /*36f0*/  @!P4 LDG.E.U16 R146, desc[UR20][R90.64] ;  /* 0x000000145a92c981 */ /* 0x000f62000c1e1500 */
[C---:B------:R-:W-:Y:S02]  /*3700*/  LOP3.LUT R20, R7.reuse, 0x2, RZ, 0xfc, !PT ;  /* 0x0000000207147812 */ /* 0x040fe400078efcff */
[----:B------:R-:W-:-:S02]  /*3710*/  LOP3.LUT R24, R7, 0x6, RZ, 0xfc, !PT ;  /* 0x0000000607187812 */ /* 0x000fc400078efcff */
[----:B------:R-:W-:Y:S02]  /*3720*/  ISETP.GE.AND P2, PT, R20, UR32, PT ;  /* 0x0000002014007c0c */ /* 0x000fe4000bf46270 */
[----:B------:R-:W-:Y:S02]  /*3730*/  ISETP.GE.AND P4, PT, R24, UR32, PT ;  /* 0x0000002018007c0c */ /* 0x000fe4000bf86270 */
[----:B------:R-:W-:Y:S01]  /*3740*/  ISETP.GE.AND P5, PT, R153, UR32, PT ;  /* 0x0000002099007c0c */ /* 0x000fe2000bfa6270 */
[C---:B------:R-:W-:Y:S01]  /*3750*/  IMAD.WIDE R132, R155.reuse, 0x2, R132 ;  /* 0x000000029b847825 */ /* 0x040fe200078e0284 */
[----:B------:R-:W-:Y:S02]  /*3760*/  PRMT R56, RZ, 0x7610, R56 ;  /* 0x00007610ff387816 */ /* 0x000fe40000000038 */
[----:B------:R-:W-:Y:S01]  /*3770*/  PRMT R24, RZ, 0x7610, R24 ;  /* 0x00007610ff187816 */ /* 0x000fe20000000018 */
[----:B------:R-:W-:Y:S01]  /*3780*/  IMAD.WIDE R68, R155, 0x2, R68 ;  /* 0x000000029b447825 */ /* 0x000fe200078e0244 */
[----:B------:R-:W-:-:S03]  /*3790*/  PRMT R54, RZ, 0x7610, R54 ;  /* 0x00007610ff367816 */ /* 0x000fc60000000036 */
[----:B------:R-:W-:Y:S01]  /*37a0*/  IMAD.WIDE R72, R155, 0x2, R72 ;  /* 0x000000029b487825 */ /* 0x000fe200078e0248 */
[----:B------:R-:W5:Y:S01]  /*37b0*/  @!P2 LDG.E.U16 R56, desc[UR20][R68.64] ;  /* 0x000000144438a981 */ /* 0x000f62000c1e1500 */
[----:B------:R-:W-:Y:S02]  /*37c0*/  ISETP.GE.AND P3, PT, R45, UR32, PT ;  /* 0x000000202d007c0c */ /* 0x000fe4000bf66270 */
[----:B------:R-:W-:Y:S01]  /*37d0*/  ISETP.GE.AND P2, PT, R31, UR32, PT ;  /* 0x000000201f007c0c */ /* 0x000fe2000bf46270 */
[----:B------:R-:W5:Y:S01]  /*37e0*/  @!P4 LDG.E.U16 R24, desc[UR20][R72.64] ;  /* 0x000000144818c981 */ /* 0x000f62000c1e1500 */
[----:B------:R-:W-:-:S03]  /*37f0*/  ISETP.GE.AND P4, PT, R53, UR32, PT ;  /* 0x0000002035007c0c */ /* 0x000fc6000bf86270 */
[----:B------:R-:W5:Y:S01]  /*3800*/  @!P5 LDG.E.U16 R54, desc[UR20][R132.64] ;  /* 0x000000148436d981 */ /* 0x000f62000c1e1500 */
[----:B------:R-:W-:Y:S02]  /*3810*/  ISETP.GE.AND P5, PT, R43, UR32, PT ;  /* 0x000000202b007c0c */ /* 0x000fe4000bfa6270 */
[----:B------:R-:W-:Y:S01]  /*3820*/  LOP3.LUT R22, R7, 0x4, RZ, 0xfc, !PT ;  /* 0x0000000407167812 */ /* 0x000fe200078efcff */
[C---:B------:R-:W-:Y:S01]  /*3830*/  IMAD.WIDE R142, R155.reuse, 0x2, R142 ;  /* 0x000000029b8e7825 */ /* 0x040fe200078e028e */
[----:B------:R-:W-:Y:S02]  /*3840*/  PRMT R38, RZ, 0x7610, R38 ;  /* 0x00007610ff267816 */ /* 0x000fe40000000026 */
[----:B------:R-:W-:Y:S01]  /*3850*/  ISETP.GE.AND P6, PT, R22, UR32, PT ;  /* 0x0000002016007c0c */ /* 0x000fe2000bfc6270 */
[C---:B------:R-:W-:Y:S01]  /*3860*/  IMAD.WIDE R136, R155.reuse, 0x2, R136 ;  /* 0x000000029b887825 */ /* 0x040fe200078e0288 */
[----:B------:R-:W-:Y:S02]  /*3870*/  PRMT R22, RZ, 0x7610, R22 ;  /* 0x00007610ff167816 */ /* 0x000fe40000000016 */
[----:B------:R-:W-:Y:S01]  /*3880*/  PRMT R52, RZ, 0x7610, R52 ;  /* 0x00007610ff347816 */ /* 0x000fe20000000034 */
[----:B------:R-:W-:Y:S01]  /*3890*/  IMAD.WIDE R134, R155, 0x2, R134 ;  /* 0x000000029b867825 */ /* 0x000fe200078e0286 */
[----:B------:R-:W-:-:S02]  /*38a0*/  PRMT R36, RZ, 0x7610, R36 ;  /* 0x00007610ff247816 */ /* 0x000fc40000000024 */
[----:B------:R-:W5:Y:S01]  /*38b0*/  @!P2 LDG.E.U16 R22, desc[UR20][R136.64] ;  /* 0x000000148816a981 */ /* 0x000f62000c1e1500 */
[----:B------:R-:W-:Y:S01]  /*38c0*/  IMAD.WIDE R140, R155, 0x2, R140 ;  /* 0x000000029b8c7825 */ /* 0x000fe200078e028c */
[----:B------:R-:W-:Y:S02]  /*38d0*/  ISETP.GE.AND P2, PT, R147, UR32, PT ;  /* 0x0000002093007c0c */ /* 0x000fe4000bf46270 */
[----:B------:R-:W5:Y:S01]  /*38e0*/  @!P3 LDG.E.U16 R38, desc[UR20][R134.64] ;  /* 0x000000148626b981 */ /* 0x000f62000c1e1500 */
[----:B------:R-:W-:-:S03]  /*38f0*/  ISETP.GE.AND P3, PT, R29, UR32, PT ;  /* 0x000000201d007c0c */ /* 0x000fc6000bf66270 */
[----:B------:R-:W5:Y:S01]  /*3900*/  @!P4 LDG.E.U16 R52, desc[UR20][R140.64] ;  /* 0x000000148c34c981 */ /* 0x000f62000c1e1500 */
[----:B------:R-:W-:-:S03]  /*3910*/  ISETP.GE.AND P4, PT, R41, UR32, PT ;  /* 0x0000002029007c0c */ /* 0x000fc6000bf86270 */
[----:B------:R-:W5:Y:S01]  /*3920*/  @!P5 LDG.E.U16 R36, desc[UR20][R142.64] ;  /* 0x000000148e24d981 */ /* 0x000f62000c1e1500 */
[----:B------:R-:W-:Y:S01]  /*3930*/  ISETP.GE.AND P5, PT, R27, UR32, PT ;  /* 0x000000201b007c0c */ /* 0x000fe2000bfa6270 */
[C---:B------:R-:W-:Y:S01]  /*3940*/  IMAD.WIDE R96, R155.reuse, 0x2, R96 ;  /* 0x000000029b607825 */ /* 0x040fe200078e0260 */
[----:B------:R-:W-:Y:S02]  /*3950*/  PRMT R20, RZ, 0x7610, R20 ;  /* 0x00007610ff147816 */ /* 0x000fe40000000014 */
[----:B------:R-:W-:Y:S01]  /*3960*/  PRMT R50, RZ, 0x7610, R50 ;  /* 0x00007610ff327816 */ /* 0x000fe20000000032 */
[C---:B------:R-:W-:Y:S01]  /*3970*/  IMAD.WIDE R92, R155.reuse, 0x2, R92 ;  /* 0x000000029b5c7825 */ /* 0x040fe200078e025c */
[----:B------:R-:W-:Y:S02]  /*3980*/  PRMT R34, RZ, 0x7610, R34 ;  /* 0x00007610ff227816 */ /* 0x000fe40000000022 */
[----:B------:R-:W-:Y:S01]  /*3990*/  PRMT R165, RZ, 0x7610, R165 ;  /* 0x00007610ffa57816 */ /* 0x000fe200000000a5 */
[C---:B------:R-:W-:Y:S01]  /*39a0*/  IMAD.WIDE R144, R155.reuse, 0x2, R144 ;  /* 0x000000029b907825 */ /* 0x040fe200078e0290 */
[----:B------:R-:W5:Y:S03]  /*39b0*/  @!P2 LDG.E.U16 R50, desc[UR20][R92.64] ;  /* 0x000000145c32a981 */ /* 0x000f66000c1e1500 */
[----:B------:R-:W-:Y:S01]  /*39c0*/  IMAD.WIDE R94, R155, 0x2, R94 ;  /* 0x000000029b5e7825 */ /* 0x000fe200078e025e */
[----:B------:R-:W5:Y:S01]  /*39d0*/  @!P3 LDG.E.U16 R20, desc[UR20][R144.64] ;  /* 0x000000149014b981 */ /* 0x000f62000c1e1500 */
[----:B------:R-:W-:-:S02]  /*39e0*/  ISETP.GE.AND P3, PT, R63, UR32, PT ;  /* 0x000000203f007c0c */ /* 0x000fc4000bf66270 */
[----:B------:R-:W-:Y:S01]  /*39f0*/  ISETP.GE.AND P2, PT, R39, UR32, PT ;  /* 0x0000002027007c0c */ /* 0x000fe2000bf46270 */
        /* <DEDUP_REMOVED lines=26> */
[----:B------:R-:W-:Y:S01]  /*3ba0*/  IMAD.WIDE R70, R155, 0x2, R70 ;  /* 0x000000029b467825 */ /* 0x000fe200078e0246 */
[----:B------:R-:W-:-:S02]  /*3bb0*/  PRMT R28, RZ, 0x7610, R28 ;  /* 0x00007610ff1c7816 */ /* 0x000fc4000000001c */
[----:B------:R-:W5:Y:S01]  /*3bc0*/  @!P2 LDG.E.U16 R161, desc[UR20][R112.64] ;  /* 0x0000001470a1a981 */ /* 0x000f62000c1e1500 */
[----:B------:R-:W-:-:S04]  /*3bd0*/  IMAD.WIDE R110, R155, 0x2, R110 ;  /* 0x000000029b6e7825 */ /* 0x000fc800078e026e */
[----:B------:R-:W-:Y:S01]  /*3be0*/  IMAD.WIDE R116, R155, 0x2, R116 ;  /* 0x000000029b747825 */ /* 0x000fe200078e0274 */
[----:B------:R-:W5:Y:S01]  /*3bf0*/  @!P6 LDG.E.U16 R40, desc[UR20][R70.64] ;  /* 0x000000144628e981 */ /* 0x000f62000c1e1500 */
[----:B------:R-:W-:Y:S02]  /*3c00*/  ISETP.GE.AND P6, PT, R55, UR32, PT ;  /* 0x0000002037007c0c */ /* 0x000fe4000bfc6270 */
[----:B------:R-:W-:Y:S01]  /*3c10*/  ISETP.GE.AND P2, PT, R47, UR32, PT ;  /* 0x000000202f007c0c */ /* 0x000fe2000bf46270 */
        /* <DEDUP_REMOVED lines=13> */
[----:B------:R-:W-:Y:S01]  /*3cf0*/  PRMT R157, RZ, 0x7610, R157 ;  /* 0x00007610ff9d7816 */ /* 0x000fe2000000009d */
[----:B------:R-:W5:Y:S02]  /*3d00*/  @!P3 LDG.E.U16 R159, desc[UR20][R120.64] ;  /* 0x00000014789fb981 */ /* 0x000f64000c1e1500 */
[----:B------:R-:W-:-:S02]  /*3d10*/  IMAD.WIDE R124, R155, 0x2, R124 ;  /* 0x000000029b7c7825 */ /* 0x000fc400078e027c */
[----:B------:R-:W5:Y:S02]  /*3d20*/  @!P4 LDG.E.U16 R26, desc[UR20][R126.64] ;  /* 0x000000147e1ac981 */ /* 0x000f64000c1e1500 */
[----:B------:R-:W-:Y:S02]  /*3d30*/  IMAD.WIDE R122, R155, 0x2, R122 ;  /* 0x000000029b7a7825 */ /* 0x000fe400078e027a */
[----:B------:R-:W5:Y:S04]  /*3d40*/  @!P2 LDG.E.U16 R42, desc[UR20][R124.64] ;  /* 0x000000147c2aa981 */ /* 0x000f68000c1e1500 */
[----:B------:R-:W5:Y:S04]  /*3d50*/  @!P6 LDG.E.U16 R58, desc[UR20][R122.64] ;  /* 0x000000147a3ae981 */ /* 0x000f68000c1e1500 */
[----:B------:R-:W5:Y:S01]  /*3d60*/  @!P5 LDG.E.U16 R157, desc[UR20][R128.64] ;  /* 0x00000014809dd981 */ /* 0x000f62000c1e1500 */
[----:B------:R-:W-:Y:S01]  /*3d70*/  BAR.SYNC.DEFER_BLOCKING 0x0 ;  /* 0x0000000000007b1d */ /* 0x000fe20000010000 */
[----:B------:R-:W-:Y:S01]  /*3d80*/  ISETP.GE.AND P2, PT, R5, UR32, PT ;  /* 0x0000002005007c0c */ /* 0x000fe2000bf46270 */
[----:B------:R-:W-:Y:S01]  /*3d90*/  IMAD.WIDE R82, R65, 0x2, R82 ;  /* 0x0000000241527825 */ /* 0x000fe200078e0252 */
[----:B------:R-:W-:-:S03]  /*3da0*/  PRMT R154, RZ, 0x7610, R154 ;  /* 0x00007610ff9a7816 */ /* 0x000fc6000000009a */
[----:B------:R-:W-:-:S04]  /*3db0*/  IMAD.WIDE R74, R65, 0x2, R74 ;  /* 0x00000002414a7825 */ /* 0x000fc800078e024a */
[----:B------:R-:W-:-:S04]  /*3dc0*/  IMAD.WIDE R84, R65, 0x2, R84 ;  /* 0x0000000241547825 */ /* 0x000fc800078e0254 */
[----:B------:R-:W-:-:S04]  /*3dd0*/  IMAD.WIDE R76, R65, 0x2, R76 ;  /* 0x00000002414c7825 */ /* 0x000fc800078e024c */
[----:B------:R-:W-:-:S04]  /*3de0*/  IMAD.WIDE R86, R65, 0x2, R86 ;  /* 0x0000000241567825 */ /* 0x000fc800078e0256 */
[----:B------:R-:W-:-:S04]  /*3df0*/  IMAD.WIDE R78, R65, 0x2, R78 ;  /* 0x00000002414e7825 */ /* 0x000fc800078e024e */
[----:B------:R-:W-:-:S04]  /*3e00*/  IMAD.WIDE R88, R65, 0x2, R88 ;  /* 0x0000000241587825 */ /* 0x000fc800078e0258 */
[----:B------:R-:W-:Y:S01]  /*3e10*/  IMAD.WIDE R80, R65, 0x2, R80 ;  /* 0x0000000241507825 */ /* 0x000fe200078e0250 */
[----:B------:R-:W5:Y:S04]  /*3e20*/  @!P2 LDG.E.U16 R154, desc[UR20][R88.64] ;  /* 0x00000014589aa981 */ /* 0x000f68000c1e1500 */
[----:B--2---:R0:W-:Y:S04]  /*3e30*/  STS.U16 [R11+UR9+0x2000], R60 ;  /* 0x0020003c0b007988 */ /* 0x0041e80008000409 */
[----:B---3--:R1:W-:Y:S01]  /*3e40*/  STS.U16 [R11+UR9+0x2400], R62 ;  /* 0x0024003e0b007988 */ /* 0x0083e20008000409 */
[----:B0-----:R-:W-:-:S02]  /*3e50*/  PRMT R60, RZ, 0x7610, R60 ;  /* 0x00007610ff3c7816 */ /* 0x001fc4000000003c */
[----:B-1----:R-:W-:Y:S01]  /*3e60*/  PRMT R62, RZ, 0x7610, R62 ;  /* 0x00007610ff3e7816 */ /* 0x002fe2000000003e */
[----:B----4-:R0:W-:Y:S04]  /*3e70*/  STS.U16 [R11+UR9+0x3000], R148 ;  /* 0x003000940b007988 */ /* 0x0101e80008000409 */
[----:B-----5:R1:W-:Y:S04]  /*3e80*/  STS.U16 [R11+UR9+0x3400], R150 ;  /* 0x003400960b007988 */ /* 0x0203e80008000409 */
[----:B------:R2:W-:Y:S01]  /*3e90*/  STS.U16 [R11+UR9+0x2800], R64 ;  /* 0x002800400b007988 */ /* 0x0005e20008000409 */
[----:B0-----:R-:W-:-:S03]  /*3ea0*/  PRMT R148, RZ, 0x7610, R148 ;  /* 0x00007610ff947816 */ /* 0x001fc60000000094 */
[----:B------:R0:W-:Y:S01]  /*3eb0*/  STS.U16 [R11+UR9+0x3800], R152 ;  /* 0x003800980b007988 */ /* 0x0001e20008000409 */
[----:B-1----:R-:W-:-:S03]  /*3ec0*/  PRMT R150, RZ, 0x7610, R150 ;  /* 0x00007610ff967816 */ /* 0x002fc60000000096 */
[----:B------:R1:W-:Y:S01]  /*3ed0*/  STS.U16 [R11+UR9+0x2c00], R146 ;  /* 0x002c00920b007988 */ /* 0x0003e20008000409 */
[----:B--2---:R-:W-:-:S03]  /*3ee0*/  PRMT R64, RZ, 0x7610, R64 ;  /* 0x00007610ff407816 */ /* 0x004fc60000000040 */
[----:B------:R-:W2:Y:S01]  /*3ef0*/  @!P2 LDG.E.U16 R60, desc[UR20][R74.64] ;  /* 0x000000144a3ca981 */ /* 0x000ea2000c1e1500 */
[----:B0-----:R-:W-:-:S03]  /*3f00*/  PRMT R152, RZ, 0x7610, R152 ;  /* 0x00007610ff987816 */ /* 0x001fc60000000098 */
[----:B------:R-:W3:Y:S01]  /*3f10*/  @!P2 LDG.E.U16 R148, desc[UR20][R82.64] ;  /* 0x000000145294a981 */ /* 0x000ee2000c1e1500 */
[----:B-1----:R-:W-:-:S03]  /*3f20*/  PRMT R146, RZ, 0x7610, R146 ;  /* 0x00007610ff927816 */ /* 0x002fc60000000092 */
[----:B------:R-:W4:Y:S04]  /*3f30*/  @!P2 LDG.E.U16 R62, desc[UR20][R76.64] ;  /* 0x000000144c3ea981 */ /* 0x000f28000c1e1500 */
[----:B------:R-:W5:Y:S04]  /*3f40*/  @!P2 LDG.E.U16 R150, desc[UR20][R84.64] ;  /* 0x000000145496a981 */ /* 0x000f68000c1e1500 */
[----:B------:R-:W5:Y:S04]  /*3f50*/  @!P2 LDG.E.U16 R64, desc[UR20][R78.64] ;  /* 0x000000144e40a981 */ /* 0x000f68000c1e1500 */
[----:B------:R-:W5:Y:S04]  /*3f60*/  @!P2 LDG.E.U16 R152, desc[UR20][R86.64] ;  /* 0x000000145698a981 */ /* 0x000f68000c1e1500 */
[----:B------:R-:W5:Y:S01]  /*3f70*/  @!P2 LDG.E.U16 R146, desc[UR20][R80.64] ;  /* 0x000000145092a981 */ /* 0x000f62000c1e1500 */
[----:B------:R-:W-:-:S04]  /*3f80*/  ULEA UR11, UR5, UR9, 0x3 ;  /* 0x00000009050b7291 */ /* 0x000fc8000f8e18ff */
[----:B------:R-:W-:Y:S01]  /*3f90*/  UIADD3 UR11, UPT, UPT, UR11, 0x5000, URZ ;  /* 0x000050000b0b7890 */ /* 0x000fe2000fffe0ff */
        /* <DEDUP_REMOVED lines=25> */
[----:B--2---:R0:W-:Y:S04]  /*4130*/  STS.U16 [R11+UR9+0x4800], R60 ;  /* 0x0048003c0b007988 */ /* 0x0041e80008000409 */
[----:B---3--:R0:W-:Y:S04]  /*4140*/  STS.U16 [R11+UR9+0x4c00], R148 ;  /* 0x004c00940b007988 */ /* 0x0081e80008000409 */
[----:B----4-:R0:W-:Y:S04]  /*4150*/  STS.U16 [R10+UR9+0x4900], R62 ;  /* 0x0049003e0a007988 */ /* 0x0101e80008000409 */
[----:B-----5:R0:W-:Y:S04]  /*4160*/  STS.U16 [R10+UR9+0x4d00], R150 ;  /* 0x004d00960a007988 */ /* 0x0201e80008000409 */
[----:B------:R0:W-:Y:S04]  /*4170*/  STS.U16 [R9+UR9+0x4a00], R64 ;  /* 0x004a004009007988 */ /* 0x0001e80008000409 */
[----:B------:R0:W-:Y:S04]  /*4180*/  STS.U16 [R9+UR9+0x4e00], R152 ;  /* 0x004e009809007988 */ /* 0x0001e80008000409 */
[----:B------:R0:W-:Y:S04]  /*4190*/  STS.U16 [R6+UR9+0x4b00], R146 ;  /* 0x004b009206007988 */ /* 0x0001e80008000409 */
[----:B------:R0:W-:Y:S01]  /*41a0*/  STS.U16 [R6+UR9+0x4f00], R154 ;  /* 0x004f009a06007988 */ /* 0x0001e20008000409 */
[----:B------:R1:W-:Y:S06]  /*41b0*/  MEMBAR.ALL.CTA ;  /* 0x0000000000007992 */ /* 0x0003ec0000008000 */
[----:B-1----:R-:W1:Y:S02]  /*41c0*/  FENCE.VIEW.ASYNC.S ;  /* 0x00000000000073c6 */ /* 0x002e640000000000 */
[----:B-1----:R-:W-:Y:S06]  /*41d0*/  BAR.SYNC.DEFER_BLOCKING 0x0 ;  /* 0x0000000000007b1d */ /* 0x002fec0000010000 */
[----:B------:R-:W-:Y:S05]  /*41e0*/  @P0 BRA `(.L_x_9) ;  /* 0x00000000004c0947 */ /* 0x000fea0003800000 */
[----:B------:R-:W-:Y:S01]  /*41f0*/  UMOV UR13, 0x40004040 ;  /* 0x40004040000d7882 */ /* 0x000fe20000000000 */
        /* <DEDUP_REMOVED lines=9> */
[----:B------:R1:W-:Y:S01]  /*4290*/  UTCHMMA gdesc[UR12], gdesc[UR14], tmem[UR8], tmem[UR16], idesc[UR17], UPT ;  /* 0x00ff100e0c0075ea */ /* 0x0003e2000b800008 */
        /* <DEDUP_REMOVED lines=8> */
.L_x_9:
[----:B------:R-:W-:Y:S01]  /*4320*/  UIADD3 UR5, UPT, UPT, UR5, 0x1, URZ ;  /* 0x0000000105057890 */ /* 0x000fe2000fffe0ff */
[----:B------:R-:W-:Y:S01]  /*4330*/  VIADD R8, R8, 0xffffffff ;  /* 0xffffffff08087836 */ /* 0x000fe20000000000 */
[----:B------:R-:W-:Y:S02]  /*4340*/  UIADD3 UR32, UPT, UPT, UR32, -0x40, URZ ;  /* 0xffffffc020207890 */ /* 0x000fe4000fffe0ff */
[----:B------:R-:W-:Y:S02]  /*4350*/  UISETP.GT.AND UP1, UPT, UR5, 0x1, UPT ;  /* 0x000000010500788c */ /* 0x000fe4000bf24270 */
[----:B------:R-:W-:Y:S02]  /*4360*/  ISETP.NE.U32.AND P2, PT, R8, RZ, PT ;  /* 0x000000ff0800720c */ /* 0x000fe40003f45070 */
[----:B-1----:R-:W-:Y:S02]  /*4370*/  USEL UR6, URZ, 0x1, !UP1 ;  /* 0x00000001ff067887 */ /* 0x002fe4000c800000 */
[----:B------:R-:W-:-:S02]  /*4380*/  USEL UR5, UR5, URZ, !UP1 ;  /* 0x000000ff05057287 */ /* 0x000fc4000c800000 */
[----:B------:R-:W-:-:S03]  /*4390*/  ULOP3.LUT UR7, UR4, UR6, URZ, 0x3c, !UPT ;  /* 0x0000000604077292 */ /* 0x000fc6000f8e3cff */
[----:B------:R-:W-:-:S04]  /*43a0*/  UMOV UR6, UR4 ;  /* 0x0000000400067c82 */ /* 0x000fc80008000000 */
[----:B------:R-:W-:Y:S01]  /*43b0*/  UMOV UR4, UR7 ;  /* 0x0000000700047c82 */ /* 0x000fe20008000000 */
[----:B------:R-:W-:Y:S05]  /*43c0*/  @P2 BRA `(.L_x_10) ;  /* 0xfffffff000482947 */ /* 0x000fea000383ffff */
.L_x_7:
[----:B------:R-:W-:-:S13]  /*43d0*/  ISETP.GE.AND P0, PT, R4, 0x40, PT ;  /* 0x000000400400780c */ /* 0x000fda0003f06270 */
[----:B------:R-:W-:Y:S05]  /*43e0*/  @!P0 BRA `(.L_x_11) ;  /* 0x0000000000108947 */ /* 0x000fea0003800000 */
[----:B------:R-:W-:-:S06]  /*43f0*/  USHF.L.U32 UR6, UR6, 0x1f, URZ ;  /* 0x0000001f06067899 */ /* 0x000fcc00080006ff */
[----:B------:R-:W-:-:S04]  /*4400*/  IMAD.U32 R4, RZ, RZ, UR6 ;  /* 0x00000006ff047e24 */ /* 0x000fc8000f8e00ff */
[----:B------:R-:W1:Y:S02]  /*4410*/  SYNCS.PHASECHK.TRANS64.TRYWAIT P0, [UR11], R4 ;  /* 0x00000004ff0075a7 */ /* 0x000e64000800110b */
[----:B-1----:R-:W-:Y:S05]  /*4420*/  @!P0 BRA `(.L_x_12) ;  /* 0x0000000400fc8947 */ /* 0x002fea0003800000 */
.L_x_11:
[----:B------:R-:W-:Y:S01]  /*4430*/  BAR.SYNC.DEFER_BLOCKING 0x0 ;  /* 0x0000000000007b1d */ /* 0x000fe20000010000 */
[C---:B------:R-:W-:Y:S01]  /*4440*/  IMAD.SHL.U32 R19, R18.reuse, 0x20, RZ ;  /* 0x0000002012137824 */ /* 0x040fe200078e00ff */
[----:B------:R-:W-:Y:S01]  /*4450*/  SHF.R.S32.HI R23, RZ, 0x2, R18 ;  /* 0x00000002ff177819 */ /* 0x000fe20000011412 */
[C---:B0-----:R-:W-:Y:S02]  /*4460*/  IMAD.SHL.U32 R20, R18.reuse, 0x10, RZ ;  /* 0x0000001012147824 */ /* 0x041fe400078e00ff */
[----:B------:R-:W-:Y:S01]  /*4470*/  IMAD.SHL.U32 R22, R18, 0x4, RZ ;  /* 0x0000000412167824 */ /* 0x000fe200078e00ff */
[----:B------:R-:W-:Y:S01]  /*4480*/  LOP3.LUT R19, R19, 0x700, RZ, 0xc0, !PT ;  /* 0x0000070013137812 */ /* 0x000fe200078ec0ff */
[----:B------:R-:W0:Y:S01]  /*4490*/  LDCU UR4, c[0x0][0x3b4] ;  /* 0x00007680ff0477ac */ /* 0x000e220008000800 */
[----:B------:R-:W-:Y:S02]  /*44a0*/  LOP3.LUT R21, R20, 0x30, RZ, 0xc0, !PT ;  /* 0x0000003014157812 */ /* 0x000fe400078ec0ff */
[----:B------:R-:W-:Y:S01]  /*44b0*/  LOP3.LUT R20, R19, 0x70, R20, 0xf8, !PT ;  /* 0x0000007013147812 */ /* 0x000fe200078ef814 */
[C---:B------:R-:W-:Y:S01]  /*44c0*/  IMAD.SHL.U32 R19, R18.reuse, 0x2, RZ ;  /* 0x0000000212137824 */ /* 0x040fe200078e00ff */
[----:B------:R-:W-:Y:S01]  /*44d0*/  LOP3.LUT R22, R21, 0x1c0, R22, 0xf8, !PT ;  /* 0x000001c015167812 */ /* 0x000fe200078ef816 */
[----:B------:R-:W-:Y:S01]  /*44e0*/  IMAD.SHL.U32 R18, R18, 0x40, RZ ;  /* 0x0000004012127824 */ /* 0x000fe200078e00ff */
[----:B------:R-:W-:Y:S01]  /*44f0*/  SGXT R21, R23, 0x1 ;  /* 0x000000011715781a */ /* 0x000fe20000000200 */
[----:B------:R-:W1:Y:S01]  /*4500*/  LDCU.128 UR12, c[0x0][0x390] ;  /* 0x00007200ff0c77ac */ /* 0x000e620008000c00 */
[----:B------:R-:W-:-:S02]  /*4510*/  LOP3.LUT R19, R20, 0xc0, R19, 0x78, !PT ;  /* 0x000000c014137812 */ /* 0x000fc400078e7813 */
[----:B------:R-:W-:Y:S01]  /*4520*/  LOP3.LUT R25, R22, 0x440, R21, 0x78, !PT ;  /* 0x0000044016197812 */ /* 0x000fe200078e7815 */
[----:B------:R-:W2:Y:S01]  /*4530*/  LDCU UR5, c[0x0][0x3b8] ;  /* 0x00007700ff0577ac */ /* 0x000ea20008000800 */
[----:B------:R-:W-:Y:S01]  /*4540*/  LOP3.LUT R18, R18, 0x200, RZ, 0xc0, !PT ;  /* 0x0000020012127812 */ /* 0x000fe200078ec0ff */
[----:B------:R-:W-:Y:S01]  /*4550*/  VIADD R19, R19, UR9 ;  /* 0x0000000913137c36 */ /* 0x000fe20008000000 */
[----:B------:R-:W3:Y:S02]  /*4560*/  @!P1 SYNCS.CCTL.IV [UR9+0x5000] ;  /* 0x00500000ff0099b1 */ /* 0x000ee40008000009 */
[----:B---3--:R-:W-:Y:S01]  /*4570*/  BAR.SYNC.DEFER_BLOCKING 0x0 ;  /* 0x0000000000007b1d */ /* 0x008fe20000010000 */
[----:B------:R-:W-:-:S05]  /*4580*/  IADD3 R18, PT, PT, R25, UR9, R18 ;  /* 0x0000000919127c10 */ /* 0x000fca000fffe012 */
[----:B------:R-:W-:Y:S01]  /*4590*/  LDTM.16dp32bit_t0_t15.x8 R4, tmem[UR10] ;  /* 0x0000000a000479ee */ /* 0x000fe20008980000 */
[----:B------:R-:W3:Y:S01]  /*45a0*/  LDTM.16dp32bit_t16_t31.x8 R4, tmem[UR10+0x8] ;  /* 0x0000080a000479ee */ /* 0x000ee200089a0000 */
[----:B-1----:R-:W-:-:S04]  /*45b0*/  ISETP.GE.AND P0, PT, R13, UR14, PT ;  /* 0x0000000e0d007c0c */ /* 0x002fc8000bf06270 */
[----:B------:R-:W-:Y:S02]  /*45c0*/  ISETP.LT.AND P4, PT, R16, UR15, !P0 ;  /* 0x0000000f10007c0c */ /* 0x000fe4000c781270 */
[C---:B------:R-:W-:Y:S01]  /*45d0*/  ISETP.LT.AND P5, PT, R15.reuse, UR15, !P0 ;  /* 0x0000000f0f007c0c */ /* 0x040fe2000c7a1270 */
[----:B--2---:R-:W-:Y:S01]  /*45e0*/  IMAD R15, R15, UR5, RZ ;  /* 0x000000050f0f7c24 */ /* 0x004fe2000f8e02ff */
[----:B------:R-:W1:Y:S01]  /*45f0*/  @!P1 SYNCS.CCTL.IV [UR9+0x5008] ;  /* 0x00500800ff0099b1 */ /* 0x000e620008000009 */
[----:B------:R-:W-:Y:S01]  /*4600*/  NOP ;  /* 0x0000000000007918 */ /* 0x000fe20000000000 */
[----:B------:R-:W-:Y:S02]  /*4610*/  ISETP.LT.AND P1, PT, R17, UR15, !P0 ;  /* 0x0000000f11007c0c */ /* 0x000fe4000c721270 */
[----:B---3--:R-:W-:Y:S01]  /*4620*/  F2FP.BF16.F32.PACK_AB R20, R6, R4 ;  /* 0x000000040614723e */ /* 0x008fe200000010ff */
[----:B0-----:R-:W-:Y:S01]  /*4630*/  IMAD R4, R13, UR4, RZ ;  /* 0x000000040d047c24 */ /* 0x001fe2000f8e02ff */
[----:B------:R-:W-:Y:S01]  /*4640*/  F2FP.BF16.F32.PACK_AB R21, R7, R5 ;  /* 0x000000050715723e */ /* 0x000fe200000010ff */
[----:B------:R-:W-:Y:S01]  /*4650*/  IMAD R5, R17, UR5, RZ ;  /* 0x0000000511057c24 */ /* 0x000fe2000f8e02ff */
[----:B------:R-:W-:Y:S01]  /*4660*/  F2FP.BF16.F32.PACK_AB R22, R10, R8 ;  /* 0x000000080a16723e */ /* 0x000fe200000010ff */
[----:B------:R-:W-:Y:S01]  /*4670*/  IMAD R7, R16, UR5, RZ ;  /* 0x0000000510077c24 */ /* 0x000fe2000f8e02ff */
[----:B------:R-:W-:Y:S01]  /*4680*/  F2FP.BF16.F32.PACK_AB R23, R11, R9 ;  /* 0x000000090b17723e */ /* 0x000fe200000010ff */
[----:B------:R-:W-:Y:S01]  /*4690*/  IMAD R11, R12, UR5, RZ ;  /* 0x000000050c0b7c24 */ /* 0x000fe2000f8e02ff */
[----:B------:R-:W-:Y:S01]  /*46a0*/  LEA R28, P2, R4, UR12, 0x1 ;  /* 0x0000000c041c7c11 */ /* 0x000fe2000f8408ff */
[----:B------:R-:W-:-:S02]  /*46b0*/  IMAD R13, R3, UR5, RZ ;  /* 0x00000005030d7c24 */ /* 0x000fc4000f8e02ff */
[----:B-1----:R0:W-:Y:S01]  /*46c0*/  STSM.16.M88.4 [R19], R20 ;  /* 0x0000001413007844 */ /* 0x0021e20000000200 */
[----:B------:R-:W-:Y:S01]  /*46d0*/  BAR.SYNC.DEFER_BLOCKING 0x0 ;  /* 0x0000000000007b1d */ /* 0x000fe20000010000 */
[-C--:B------:R-:W-:Y:S01]  /*46e0*/  LEA R6, P3, R7, R28.reuse, 0x1 ;  /* 0x0000001c07067211 */ /* 0x080fe200078608ff */
[----:B------:R-:W-:Y:S01]  /*46f0*/  IMAD R16, R2, UR5, RZ ;  /* 0x0000000502107c24 */ /* 0x000fe2000f8e02ff */
[-C--:B------:R-:W-:Y:S01]  /*4700*/  LEA R8, P6, R15, R28.reuse, 0x1 ;  /* 0x0000001c0f087211 */ /* 0x080fe200078c08ff */
[----:B------:R-:W-:Y:S01]  /*4710*/  IMAD R17, R0, UR5, RZ ;  /* 0x0000000500117c24 */ /* 0x000fe2000f8e02ff */
[----:B0-----:R-:W-:Y:S02]  /*4720*/  LEA.HI.X.SX32 R20, R4, UR13, 0x1, P2 ;  /* 0x0000000d04147c11 */ /* 0x001fe400090f0eff */
[----:B------:R-:W-:Y:S02]  /*4730*/  LEA R4, P2, R5, R28, 0x1 ;  /* 0x0000001c05047211 */ /* 0x000fe400078408ff */
[----:B------:R-:W-:-:S02]  /*4740*/  LEA.HI.X.SX32 R7, R7, R20, 0x1, P3 ;  /* 0x0000001407077211 */ /* 0x000fc400018f0eff */
[----:B------:R-:W-:Y:S02]  /*4750*/  LEA.HI.X.SX32 R5, R5, R20, 0x1, P2 ;  /* 0x0000001405057211 */ /* 0x000fe400010f0eff */
[----:B------:R-:W-:Y:S02]  /*4760*/  ISETP.LT.AND P3, PT, R12, UR15, !P0 ;  /* 0x0000000f0c007c0c */ /* 0x000fe4000c761270 */
[C---:B------:R-:W-:Y:S01]  /*4770*/  LEA R10, P2, R11.reuse, R28, 0x1 ;  /* 0x0000001c0b0a7211 */ /* 0x040fe200078408ff */
[----:B------:R-:W0:Y:S03]  /*4780*/  LDSM.16.M88.4 R24, [R18] ;  /* 0x000000001218783b */ /* 0x000e260000000200 */
[----:B------:R-:W-:Y:S02]  /*4790*/  LEA.HI.X.SX32 R11, R11, R20, 0x1, P2 ;  /* 0x000000140b0b7211 */ /* 0x000fe400010f0eff */
[----:B------:R-:W-:-:S02]  /*47a0*/  ISETP.LT.AND P2, PT, R3, UR15, !P0 ;  /* 0x0000000f03007c0c */ /* 0x000fc4000c741270 */
[----:B0-----:R-:W-:Y:S01]  /*47b0*/  PRMT R9, R24, 0x7632, R9 ;  /* 0x0000763218097816 */ /* 0x001fe20000000009 */
[----:B------:R0:W-:Y:S01]  /*47c0*/  @P1 STG.E.U16 desc[UR20][R4.64], R24 ;  /* 0x0000001804001986 */ /* 0x0001e2000c101514 */
[----:B------:R-:W-:-:S03]  /*47d0*/  PRMT R3, R26, 0x7632, R3 ;  /* 0x000076321a037816 */ /* 0x000fc60000000003 */
[----:B------:R1:W-:Y:S01]  /*47e0*/  @P4 STG.E.U16 desc[UR20][R6.64], R9 ;  /* 0x0000000906004986 */ /* 0x0003e2000c101514 */
[C---:B------:R-:W-:Y:S01]  /*47f0*/  ISETP.LT.AND P4, PT, R14.reuse, UR15, !P0 ;  /* 0x0000000f0e007c0c */ /* 0x040fe2000c781270 */
[----:B------:R-:W-:-:S05]  /*4800*/  IMAD R14, R14, UR5, RZ ;  /* 0x000000050e0e7c24 */ /* 0x000fca000f8e02ff */
[C---:B0-----:R-:W-:Y:S02]  /*4810*/  LEA R4, P1, R14.reuse, R28, 0x1 ;  /* 0x0000001c0e047211 */ /* 0x041fe400078208ff */
[----:B-1----:R-:W-:Y:S02]  /*4820*/  LEA.HI.X.SX32 R9, R15, R20, 0x1, P6 ;  /* 0x000000140f097211 */ /* 0x002fe400030f0eff */
[C---:B------:R-:W-:Y:S02]  /*4830*/  LEA R6, P6, R13.reuse, R28, 0x1 ;  /* 0x0000001c0d067211 */ /* 0x040fe400078c08ff */
[----:B------:R-:W-:Y:S01]  /*4840*/  LEA.HI.X.SX32 R5, R14, R20, 0x1, P1 ;  /* 0x000000140e057211 */ /* 0x000fe200008f0eff */
[----:B------:R0:W-:Y:S01]  /*4850*/  @P5 STG.E.U16 desc[UR20][R8.64], R25 ;  /* 0x0000001908005986 */ /* 0x0001e2000c101514 */
[----:B------:R-:W-:Y:S02]  /*4860*/  LEA R12, P1, R16, R28, 0x1 ;  /* 0x0000001c100c7211 */ /* 0x000fe400078208ff */
[----:B------:R-:W-:-:S02]  /*4870*/  LEA.HI.X.SX32 R7, R13, R20, 0x1, P6 ;  /* 0x000000140d077211 */ /* 0x000fc400030f0eff */
[----:B------:R-:W-:Y:S02]  /*4880*/  LEA.HI.X.SX32 R13, R16, R20, 0x1, P1 ;  /* 0x00000014100d7211 */ /* 0x000fe400008f0eff */
[----:B------:R-:W-:Y:S02]  /*4890*/  ISETP.LT.AND P1, PT, R2, UR15, !P0 ;  /* 0x0000000f02007c0c */ /* 0x000fe4000c721270 */
[----:B------:R-:W-:Y:S02]  /*48a0*/  ISETP.LT.AND P0, PT, R0, UR15, !P0 ;  /* 0x0000000f00007c0c */ /* 0x000fe4000c701270 */
[----:B------:R-:W-:Y:S02]  /*48b0*/  LEA R14, P6, R17, R28, 0x1 ;  /* 0x0000001c110e7211 */ /* 0x000fe400078c08ff */
[----:B------:R-:W-:Y:S02]  /*48c0*/  PRMT R2, R25, 0x7632, R2 ;  /* 0x0000763219027816 */ /* 0x000fe40000000002 */
[----:B------:R-:W-:-:S02]  /*48d0*/  LEA.HI.X.SX32 R15, R17, R20, 0x1, P6 ;  /* 0x00000014110f7211 */ /* 0x000fc400030f0eff */
[----:B------:R-:W-:Y:S01]  /*48e0*/  PRMT R0, R27, 0x7632, R0 ;  /* 0x000076321b007816 */ /* 0x000fe20000000000 */
[----:B------:R0:W-:Y:S04]  /*48f0*/  @P4 STG.E.U16 desc[UR20][R4.64], R2 ;  /* 0x0000000204004986 */ /* 0x0001e8000c101514 */
[----:B------:R0:W-:Y:S04]  /*4900*/  @P3 STG.E.U16 desc[UR20][R10.64], R26 ;  /* 0x0000001a0a003986 */ /* 0x0001e8000c101514 */
[----:B------:R0:W-:Y:S04]  /*4910*/  @P2 STG.E.U16 desc[UR20][R6.64], R3 ;  /* 0x0000000306002986 */ /* 0x0001e8000c101514 */
[----:B------:R0:W-:Y:S04]  /*4920*/  @P1 STG.E.U16 desc[UR20][R12.64], R27 ;  /* 0x0000001b0c001986 */ /* 0x0001e8000c101514 */
[----:B------:R0:W-:Y:S01]  /*4930*/  @P0 STG.E.U16 desc[UR20][R14.64], R0 ;  /* 0x000000000e000986 */ /* 0x0001e2000c101514 */
[----:B------:R-:W-:Y:S06]  /*4940*/  BAR.SYNC.DEFER_BLOCKING 0x0 ;  /* 0x0000000000007b1d */ /* 0x000fec0000010000 */
[----:B------:R-:W-:Y:S05]  /*4950*/  BRA.U UP0, `(.L_x_13) ;  /* 0x00000001009c7547 */ /* 0x000fea000b800000 */
[----:B------:R-:W1:Y:S01]  /*4960*/  S2UR UR5, SR_CgaCtaId ;  /* 0x00000000000579c3 */ /* 0x000e620000008800 */
[----:B------:R-:W-:Y:S01]  /*4970*/  NOP ;  /* 0x0000000000007918 */ /* 0x000fe20000000000 */
[----:B------:R-:W-:Y:S01]  /*4980*/  UMOV UR4, 0x50 ;  /* 0x0000005000047882 */ /* 0x000fe20000000000 */
[----:B0-----:R-:W-:Y:S02]  /*4990*/  IMAD.U32 R0, RZ, RZ, UR8 ;  /* 0x00000008ff007e24 */ /* 0x001fe4000f8e00ff */
[----:B------:R-:W-:-:S03]  /*49a0*/  IMAD.MOV.U32 R3, RZ, RZ, 0x1 ;  /* 0x00000001ff037424 */ /* 0x000fc600078e00ff */
[----:B------:R-:W-:-:S04]  /*49b0*/  LOP3.LUT R0, R0, 0xffff, RZ, 0xc0, !PT ;  /* 0x0000ffff00007812 */ /* 0x000fc800078ec0ff */
[----:B------:R-:W-:-:S05]  /*49c0*/  SHF.R.U32.HI R0, RZ, 0x5, R0 ;  /* 0x00000005ff007819 */ /* 0x000fca0000011600 */
[----:B------:R-:W-:Y:S01]  /*49d0*/  VIADD R2, R0, 0x10 ;  /* 0x0000001000027836 */ /* 0x000fe20000000000 */
[----:B------:R-:W-:Y:S01]  /*49e0*/  SHF.L.U32 R0, R3, R0, RZ ;  /* 0x0000000003007219 */ /* 0x000fe200000006ff */
[----:B-1----:R-:W-:-:S03]  /*49f0*/  ULEA UR6, UR5, UR4, 0x18 ;  /* 0x0000000405067291 */ /* 0x002fc6000f8ec0ff */
[----:B------:R-:W-:-:S04]  /*4a00*/  SHF.L.U32 R3, R3, R2, RZ ;  /* 0x0000000203037219 */ /* 0x000fc800000006ff */
[----:B------:R-:W-:Y:S02]  /*4a10*/  LOP3.LUT R0, R3, R0, RZ, 0xfc, !PT ;  /* 0x0000000003007212 */ /* 0x000fe400078efcff */
[----:B------:R-:W0:Y:S02]  /*4a20*/  LDS R5, [UR6] ;  /* 0x00000006ff057984 */ /* 0x000e240008000800 */
[C---:B------:R-:W-:Y:S02]  /*4a30*/  LOP3.LUT R2, R0.reuse, 0xffff, RZ, 0xc0, !PT ;  /* 0x0000ffff00027812 */ /* 0x040fe400078ec0ff */
[----:B0-----:R-:W-:-:S04]  /*4a40*/  LOP3.LUT R3, R0, 0xffff, R5, 0x80, !PT ;  /* 0x0000ffff00037812 */ /* 0x001fc800078e8005 */
[----:B------:R-:W-:-:S13]  /*4a50*/  ISETP.NE.AND P0, PT, R3, R2, PT ;  /* 0x000000020300720c */ /* 0x000fda0003f05270 */
[----:B------:R-:W-:Y:S05]  /*4a60*/  @P0 BRA `(.L_x_14) ;  /* 0x0000000000500947 */ /* 0x000fea0003800000 */
[----:B------:R-:W-:Y:S02]  /*4a70*/  SHF.R.U32.HI R5, RZ, 0x10, R5 ;  /* 0x00000010ff057819 */ /* 0x000fe40000011605 */
[----:B------:R-:W-:-:S04]  /*4a80*/  SHF.R.U32.HI R2, RZ, 0x10, R0 ;  /* 0x00000010ff027819 */ /* 0x000fc80000011600 */
[----:B------:R-:W-:-:S04]  /*4a90*/  LOP3.LUT R5, R5, R2, RZ, 0xc0, !PT ;  /* 0x0000000205057212 */ /* 0x000fc800078ec0ff */
[----:B------:R-:W-:-:S13]  /*4aa0*/  ISETP.NE.AND P0, PT, R5, R2, PT ;  /* 0x000000020500720c */ /* 0x000fda0003f05270 */
[----:B------:R-:W-:Y:S05]  /*4ab0*/  @P0 BRA `(.L_x_15) ;  /* 0x0000000000300947 */ /* 0x000fea0003800000 */
[----:B------:R-:W-:Y:S01]  /*4ac0*/  R2UR UR4, R0 ;  /* 0x00000000000472ca */ /* 0x000fe200000e0000 */
[----:B------:R-:W-:Y:S01]  /*4ad0*/  VOTEU.ANY UR5, UPT, PT ;  /* 0x0000000000057886 */ /* 0x000fe200038e0100 */
[----:B------:R-:W0:Y:S01]  /*4ae0*/  S2R R0, SR_LANEID ;  /* 0x0000000000007919 */ /* 0x000e220000000000 */
[----:B------:R-:W-:-:S10]  /*4af0*/  UFLO.U32 UR5, UR5 ;  /* 0x00000005000572bd */ /* 0x000fd400080e0000 */
[----:B------:R-:W-:-:S06]  /*4b00*/  ULOP3.LUT UR4, URZ, UR4, URZ, 0x33, !UPT ;  /* 0x00000004ff047292 */ /* 0x000fcc000f8e33ff */
[----:B------:R-:W-:-:S04]  /*4b10*/  IMAD.U32 R2, RZ, RZ, UR4 ;  /* 0x00000004ff027e24 */ /* 0x000fc8000f8e00ff */
[----:B------:R-:W1:Y:S02]  /*4b20*/  REDUX UR7, R2 ;  /* 0x00000000020773c4 */ /* 0x000e640000000000 */
[----:B------:R2:W-:Y:S01]  /*4b30*/  UTCATOMSWS.AND URZ, UR4 ;  /* 0x0000000400ff79e3 */ /* 0x0005e20008000000 */
[----:B0-----:R-:W-:Y:S01]  /*4b40*/  ISETP.EQ.U32.AND P0, PT, R0, UR5, PT ;  /* 0x0000000500007c0c */ /* 0x001fe2000bf02070 */
[----:B-1----:R-:W-:-:S12]  /*4b50*/  IMAD.U32 R0, RZ, RZ, UR7 ;  /* 0x00000007ff007e24 */ /* 0x002fd8000f8e00ff */
[----:B------:R2:W-:Y:S01]  /*4b60*/  @P0 ATOMS.AND RZ, [UR6], R0 ;  /* 0x00000000ffff098c */ /* 0x0005e2000a800006 */
[----:B------:R-:W-:Y:S05]  /*4b70*/  BRA `(.L_x_13) ;  /* 0x0000000000147947 */ /* 0x000fea0003800000 */
.L_x_15:
[----:B------:R-:W-:-:S07]  /*4b80*/  MOV R2, 0x4ba0 ;  /* 0x00004ba000027802 */ /* 0x000fce0000000f00 */
[----:B------:R-:W-:Y:S05]  /*4b90*/  CALL.REL.NOINC `($__internal_0_$__cuda_sm10x_tcgen05_guardrail_trap_col_being_dealloced_not_returned_by_alloc) ;  /* 0x00000000002c7944 */ /* 0x000fea0003c00000 */
[----:B------:R-:W-:Y:S05]  /*4ba0*/  BRA `(.L_x_13) ;  /* 0x0000000000087947 */ /* 0x000fea0003800000 */
.L_x_14:
[----:B------:R-:W-:-:S07]  /*4bb0*/  MOV R2, 0x4bd0 ;  /* 0x00004bd000027802 */ /* 0x000fce0000000f00 */
[----:B------:R-:W-:Y:S05]  /*4bc0*/  CALL.REL.NOINC `($__internal_2_$__cuda_sm10x_tcgen05_guardrail_trap_unallocated_columns_being_dealloced) ;  /* 0x0000000000387944 */ /* 0x000fea0003c00000 */
.L_x_13:
[----:B------:R-:W-:Y:S01]  /*4bd0*/  NOP ;  /* 0x0000000000007918 */ /* 0x000fe20000000000 */
[----:B--2---:R-:W-:Y:S05]  /*4be0*/  EXIT ;  /* 0x000000000000794d */ /* 0x004fea0003800000 */
.L_x_8:
[----:B------:R-:W0:Y:S02]  /*4bf0*/  SYNCS.PHASECHK.TRANS64.TRYWAIT P2, [UR11], R22 ;  /* 0x00000016ff0075a7 */ /* 0x000e24000804110b */
[----:B0-----:R-:W-:Y:S05]  /*4c00*/  @!P2 BRA `(.L_x_8) ;  /* 0xfffffffc00f8a947 */ /* 0x001fea000383ffff */
[----:B------:R-:W-:Y:S05]  /*4c10*/  BRA `(.L_x_16) ;  /* 0xffffffe800507947 */ /* 0x000fea000383ffff */
.L_x_12:
[----:B------:R-:W1:Y:S02]  /*4c20*/  SYNCS.PHASECHK.TRANS64.TRYWAIT P0, [UR11], R4 ;  /* 0x00000004ff0075a7 */ /* 0x000e64000800110b */
[----:B-1----:R-:W-:Y:S05]  /*4c30*/  @!P0 BRA `(.L_x_12) ;  /* 0xfffffffc00f88947 */ /* 0x002fea000383ffff */
[----:B------:R-:W-:Y:S05]  /*4c40*/  BRA `(.L_x_11) ;  /* 0xfffffff400f87947 */ /* 0x000fea000383ffff */
        .weak           $__internal_0_$__cuda_sm10x_tcgen05_guardrail_trap_col_being_dealloced_not_returned_by_alloc
        .type           $__internal_0_$__cuda_sm10x_tcgen05_guardrail_trap_col_being_dealloced_not_returned_by_alloc,@function
        .size           $__internal_0_$__cuda_sm10x_tcgen05_guardrail_trap_col_being_dealloced_not_returned_by_alloc,($__internal_1_$__cuda_sm10x_tcgen05_guardrail_trap_phase_invalid_during_alloc - $__internal_0_$__cuda_sm10x_tcgen05_guardrail_trap_col_being_dealloced_not_returned_by_alloc)
$__internal_0_$__cuda_sm10x_tcgen05_guardrail_trap_col_being_dealloced_not_returned_by_alloc:
[----:B------:R-:W-:Y:S05]  /*4c50*/  BPT.TRAP 0x1 ;  /* 0x000000040000795c */ /* 0x000fea0000300000 */
[----:B------:R-:W-:-:S04]  /*4c60*/  IMAD.MOV.U32 R3, RZ, RZ, 0x0 ;  /* 0x00000000ff037424 */ /* 0x000fc800078e00ff */
[----:B------:R-:W-:Y:S05]  /*4c70*/  RET.REL.NODEC R2 `(matmul_kernel) ;  /* 0xffffffb002e07950 */ /* 0x000fea0003c3ffff */
        .weak           $__internal_1_$__cuda_sm10x_tcgen05_guardrail_trap_phase_invalid_during_alloc
        .type           $__internal_1_$__cuda_sm10x_tcgen05_guardrail_trap_phase_invalid_during_alloc,@function
        .size           $__internal_1_$__cuda_sm10x_tcgen05_guardrail_trap_phase_invalid_during_alloc,($__internal_2_$__cuda_sm10x_tcgen05_guardrail_trap_unallocated_columns_being_dealloced - $__internal_1_$__cuda_sm10x_tcgen05_guardrail_trap_phase_invalid_during_alloc)
$__internal_1_$__cuda_sm10x_tcgen05_guardrail_trap_phase_invalid_during_alloc:
[----:B------:R-:W-:Y:S05]  /*4c80*/  BPT.TRAP 0x1 ;  /* 0x000000040000795c */ /* 0x000fea0000300000 */
[----:B------:R-:W-:-:S04]  /*4c90*/  IMAD.MOV.U32 R3, RZ, RZ, 0x0 ;  /* 0x00000000ff037424 */ /* 0x000fc800078e00ff */
[----:B------:R-:W-:Y:S05]  /*4ca0*/  RET.REL.NODEC R2 `(matmul_kernel) ;  /* 0xffffffb002d47950 */ /* 0x000fea0003c3ffff */
        .weak           $__internal_2_$__cuda_sm10x_tcgen05_guardrail_trap_unallocated_columns_being_dealloced
        .type           $__internal_2_$__cuda_sm10x_tcgen05_guardrail_trap_unallocated_columns_being_dealloced,@function
        .size           $__internal_2_$__cuda_sm10x_tcgen05_guardrail_trap_unallocated_columns_being_dealloced,(.L_x_20 - $__internal_2_$__cuda_sm10x_tcgen05_guardrail_trap_unallocated_columns_being_dealloced)
$__internal_2_$__cuda_sm10x_tcgen05_guardrail_trap_unallocated_columns_being_dealloced:
[----:B------:R-:W-:Y:S05]  /*4cb0*/  BPT.TRAP 0x1 ;  /* 0x000000040000795c */ /* 0x000fea0000300000 */
[----:B------:R-:W-:-:S04]  /*4cc0*/  IMAD.MOV.U32 R3, RZ, RZ, 0x0 ;  /* 0x00000000ff037424 */ /* 0x000fc800078e00ff */
[----:B------:R-:W-:Y:S05]  /*4cd0*/  RET.REL.NODEC R2 `(matmul_kernel) ;  /* 0xffffffb002c87950 */ /* 0x000fea0003c3ffff */
.L_x_17:
[----:B------:R-:W-:-:S00]  /*4ce0*/  BRA `(.L_x_17) ;  /* 0xfffffffc00fc7947 */ /* 0x000fc0000383ffff */
[----:B------:R-:W-:-:S00]  /*4cf0*/  NOP ;  /* 0x0000000000007918 */ /* 0x000fc00000000000 */
        /* <DEDUP_REMOVED lines=8> */
.L_x_20:


//--------------------- .nv.shared.matmul_kernel  --------------------------
	.section	.nv.shared.matmul_kernel,"aw",@nobits
	.sectionflags	@""
	.align	16
	.zero		1024


//--------------------- .nv.shared.reserved.0     --------------------------
	.section	.nv.shared.reserved.0,"aw",@nobits
	.align	8
	.weak		__nv_reservedSMEM_offset_0_alias
	.size		__nv_reservedSMEM_offset_0_alias, 0, 64
	.other		__nv_reservedSMEM_offset_0_alias,@"STO_CUDA_RESERVED_SHARED STV_DEFAULT"
__nv_reservedSMEM_offset_0_alias:
	.zero		0
.nv.shared.reserved.0:
	.zero		64
	.weak		__nv_reservedSMEM_allocation_phase
	.type		__nv_reservedSMEM_allocation_phase,@object
	.size		__nv_reservedSMEM_allocation_phase,(.L_0 - __nv_reservedSMEM_allocation_phase)
__nv_reservedSMEM_allocation_phase:
	.zero		1
.L_0:
	.zero		7
	.weak		__nv_reservedSMEM_devtool_atexit_pc
	.type		__nv_reservedSMEM_devtool_atexit_pc,@object
	.size		__nv_reservedSMEM_devtool_atexit_pc,(__nv_reservedSMEM_allocation_mask - __nv_reservedSMEM_devtool_atexit_pc)
__nv_reservedSMEM_devtool_atexit_pc:
	.zero		8
	.weak		__nv_reservedSMEM_allocation_mask
	.type		__nv_reservedSMEM_allocation_mask,@object
	.size		__nv_reservedSMEM_allocation_mask,(.L_2 - __nv_reservedSMEM_allocation_mask)
__nv_reservedSMEM_allocation_mask:
	.zero		4
.L_2:


//--------------------- .nv.constant0.matmul_kernel --------------------------
	.section	.nv.constant0.matmul_kernel,"a",@progbits
	.sectionflags	@""
	.align	4
.nv.constant0.matmul_kernel:
	.zero		976


//--------------------- SYMBOLS --------------------------

	.type		.nv.reservedSmem.offset0,@object
	.size		.nv.reservedSmem.offset0,0x4
	.type		.nv.reservedSmem.cap,@object
	.size		.nv.reservedSmem.cap,0x4
